//
// Generated by NVIDIA NVVM Compiler
//
// Compiler Build ID: CL-36424714
// Cuda compilation tools, release 13.0, V13.0.88
// Based on NVVM 20.0.0
//

.version 9.0
.target sm_100
.address_size 64

	// .globl	_Z14calculateErrorPiS_PdS0_S0_i

.visible .entry _Z14calculateErrorPiS_PdS0_S0_i(
	.param .u64 .ptr .align 1 _Z14calculateErrorPiS_PdS0_S0_i_param_0,
	.param .u64 .ptr .align 1 _Z14calculateErrorPiS_PdS0_S0_i_param_1,
	.param .u64 .ptr .align 1 _Z14calculateErrorPiS_PdS0_S0_i_param_2,
	.param .u64 .ptr .align 1 _Z14calculateErrorPiS_PdS0_S0_i_param_3,
	.param .u64 .ptr .align 1 _Z14calculateErrorPiS_PdS0_S0_i_param_4,
	.param .u32 _Z14calculateErrorPiS_PdS0_S0_i_param_5
)
{
	.reg .pred 	%p<12>;
	.reg .b32 	%r<65>;
	.reg .b64 	%rd<82>;
	.reg .b64 	%fd<88>;

	ld.param.u64 	%rd5, [_Z14calculateErrorPiS_PdS0_S0_i_param_0];
	ld.param.u64 	%rd7, [_Z14calculateErrorPiS_PdS0_S0_i_param_1];
	ld.param.u64 	%rd6, [_Z14calculateErrorPiS_PdS0_S0_i_param_2];
	ld.param.u64 	%rd8, [_Z14calculateErrorPiS_PdS0_S0_i_param_3];
	ld.param.u64 	%rd9, [_Z14calculateErrorPiS_PdS0_S0_i_param_4];
	ld.param.u32 	%r23, [_Z14calculateErrorPiS_PdS0_S0_i_param_5];
	cvta.to.global.u64 	%rd1, %rd8;
	cvta.to.global.u64 	%rd2, %rd7;
	cvta.to.global.u64 	%rd3, %rd9;
	mov.u32 	%r24, %tid.x;
	mov.u32 	%r25, %ntid.x;
	mov.u32 	%r26, %ctaid.x;
	mad.lo.s32 	%r1, %r25, %r26, %r24;
	setp.ge.s32 	%p1, %r1, %r23;
	@%p1 bra 	$L__BB0_16;
	cvta.to.global.u64 	%rd10, %rd5;
	mul.wide.s32 	%rd11, %r1, 4;
	add.s64 	%rd12, %rd10, %rd11;
	ld.global.u32 	%r60, [%rd12];
	ld.global.u32 	%r3, [%rd12+4];
	setp.ge.s32 	%p2, %r60, %r3;
	mov.f64 	%fd87, 0d0000000000000000;
	@%p2 bra 	$L__BB0_14;
	cvta.to.global.u64 	%rd13, %rd6;
	mul.wide.s32 	%rd14, %r1, 8;
	add.s64 	%rd15, %rd13, %rd14;
	ld.global.f64 	%fd1, [%rd15];
	sub.s32 	%r4, %r3, %r60;
	and.b32  	%r5, %r4, 15;
	sub.s32 	%r27, %r60, %r3;
	setp.gt.u32 	%p3, %r27, -16;
	mov.f64 	%fd87, 0d0000000000000000;
	@%p3 bra 	$L__BB0_5;
	and.b32  	%r28, %r4, -16;
	neg.s32 	%r58, %r28;
	add.s64 	%rd4, %rd2, 32;
	mov.f64 	%fd87, 0d0000000000000000;
$L__BB0_4:
	.pragma "nounroll";
	mul.wide.s32 	%rd16, %r60, 4;
	add.s64 	%rd17, %rd4, %rd16;
	ld.global.u32 	%r29, [%rd17+-32];
	mul.wide.s32 	%rd18, %r29, 8;
	add.s64 	%rd19, %rd1, %rd18;
	ld.global.f64 	%fd20, [%rd19];
	fma.rn.f64 	%fd21, %fd1, %fd20, %fd87;
	ld.global.u32 	%r30, [%rd17+-28];
	mul.wide.s32 	%rd20, %r30, 8;
	add.s64 	%rd21, %rd1, %rd20;
	ld.global.f64 	%fd22, [%rd21];
	fma.rn.f64 	%fd23, %fd1, %fd22, %fd21;
	ld.global.u32 	%r31, [%rd17+-24];
	mul.wide.s32 	%rd22, %r31, 8;
	add.s64 	%rd23, %rd1, %rd22;
	ld.global.f64 	%fd24, [%rd23];
	fma.rn.f64 	%fd25, %fd1, %fd24, %fd23;
	ld.global.u32 	%r32, [%rd17+-20];
	mul.wide.s32 	%rd24, %r32, 8;
	add.s64 	%rd25, %rd1, %rd24;
	ld.global.f64 	%fd26, [%rd25];
	fma.rn.f64 	%fd27, %fd1, %fd26, %fd25;
	ld.global.u32 	%r33, [%rd17+-16];
	mul.wide.s32 	%rd26, %r33, 8;
	add.s64 	%rd27, %rd1, %rd26;
	ld.global.f64 	%fd28, [%rd27];
	fma.rn.f64 	%fd29, %fd1, %fd28, %fd27;
	ld.global.u32 	%r34, [%rd17+-12];
	mul.wide.s32 	%rd28, %r34, 8;
	add.s64 	%rd29, %rd1, %rd28;
	ld.global.f64 	%fd30, [%rd29];
	fma.rn.f64 	%fd31, %fd1, %fd30, %fd29;
	ld.global.u32 	%r35, [%rd17+-8];
	mul.wide.s32 	%rd30, %r35, 8;
	add.s64 	%rd31, %rd1, %rd30;
	ld.global.f64 	%fd32, [%rd31];
	fma.rn.f64 	%fd33, %fd1, %fd32, %fd31;
	ld.global.u32 	%r36, [%rd17+-4];
	mul.wide.s32 	%rd32, %r36, 8;
	add.s64 	%rd33, %rd1, %rd32;
	ld.global.f64 	%fd34, [%rd33];
	fma.rn.f64 	%fd35, %fd1, %fd34, %fd33;
	ld.global.u32 	%r37, [%rd17];
	mul.wide.s32 	%rd34, %r37, 8;
	add.s64 	%rd35, %rd1, %rd34;
	ld.global.f64 	%fd36, [%rd35];
	fma.rn.f64 	%fd37, %fd1, %fd36, %fd35;
	ld.global.u32 	%r38, [%rd17+4];
	mul.wide.s32 	%rd36, %r38, 8;
	add.s64 	%rd37, %rd1, %rd36;
	ld.global.f64 	%fd38, [%rd37];
	fma.rn.f64 	%fd39, %fd1, %fd38, %fd37;
	ld.global.u32 	%r39, [%rd17+8];
	mul.wide.s32 	%rd38, %r39, 8;
	add.s64 	%rd39, %rd1, %rd38;
	ld.global.f64 	%fd40, [%rd39];
	fma.rn.f64 	%fd41, %fd1, %fd40, %fd39;
	ld.global.u32 	%r40, [%rd17+12];
	mul.wide.s32 	%rd40, %r40, 8;
	add.s64 	%rd41, %rd1, %rd40;
	ld.global.f64 	%fd42, [%rd41];
	fma.rn.f64 	%fd43, %fd1, %fd42, %fd41;
	ld.global.u32 	%r41, [%rd17+16];
	mul.wide.s32 	%rd42, %r41, 8;
	add.s64 	%rd43, %rd1, %rd42;
	ld.global.f64 	%fd44, [%rd43];
	fma.rn.f64 	%fd45, %fd1, %fd44, %fd43;
	ld.global.u32 	%r42, [%rd17+20];
	mul.wide.s32 	%rd44, %r42, 8;
	add.s64 	%rd45, %rd1, %rd44;
	ld.global.f64 	%fd46, [%rd45];
	fma.rn.f64 	%fd47, %fd1, %fd46, %fd45;
	ld.global.u32 	%r43, [%rd17+24];
	mul.wide.s32 	%rd46, %r43, 8;
	add.s64 	%rd47, %rd1, %rd46;
	ld.global.f64 	%fd48, [%rd47];
	fma.rn.f64 	%fd49, %fd1, %fd48, %fd47;
	ld.global.u32 	%r44, [%rd17+28];
	mul.wide.s32 	%rd48, %r44, 8;
	add.s64 	%rd49, %rd1, %rd48;
	ld.global.f64 	%fd50, [%rd49];
	fma.rn.f64 	%fd87, %fd1, %fd50, %fd49;
	add.s32 	%r60, %r60, 16;
	add.s32 	%r58, %r58, 16;
	setp.ne.s32 	%p4, %r58, 0;
	@%p4 bra 	$L__BB0_4;
$L__BB0_5:
	setp.eq.s32 	%p5, %r5, 0;
	@%p5 bra 	$L__BB0_14;
	and.b32  	%r12, %r4, 7;
	setp.lt.u32 	%p6, %r5, 8;
	@%p6 bra 	$L__BB0_8;
	mul.wide.s32 	%rd50, %r60, 4;
	add.s64 	%rd51, %rd2, %rd50;
	ld.global.u32 	%r45, [%rd51];
	mul.wide.s32 	%rd52, %r45, 8;
	add.s64 	%rd53, %rd1, %rd52;
	ld.global.f64 	%fd52, [%rd53];
	fma.rn.f64 	%fd53, %fd1, %fd52, %fd87;
	ld.global.u32 	%r46, [%rd51+4];
	mul.wide.s32 	%rd54, %r46, 8;
	add.s64 	%rd55, %rd1, %rd54;
	ld.global.f64 	%fd54, [%rd55];
	fma.rn.f64 	%fd55, %fd1, %fd54, %fd53;
	ld.global.u32 	%r47, [%rd51+8];
	mul.wide.s32 	%rd56, %r47, 8;
	add.s64 	%rd57, %rd1, %rd56;
	ld.global.f64 	%fd56, [%rd57];
	fma.rn.f64 	%fd57, %fd1, %fd56, %fd55;
	ld.global.u32 	%r48, [%rd51+12];
	mul.wide.s32 	%rd58, %r48, 8;
	add.s64 	%rd59, %rd1, %rd58;
	ld.global.f64 	%fd58, [%rd59];
	fma.rn.f64 	%fd59, %fd1, %fd58, %fd57;
	ld.global.u32 	%r49, [%rd51+16];
	mul.wide.s32 	%rd60, %r49, 8;
	add.s64 	%rd61, %rd1, %rd60;
	ld.global.f64 	%fd60, [%rd61];
	fma.rn.f64 	%fd61, %fd1, %fd60, %fd59;
	ld.global.u32 	%r50, [%rd51+20];
	mul.wide.s32 	%rd62, %r50, 8;
	add.s64 	%rd63, %rd1, %rd62;
	ld.global.f64 	%fd62, [%rd63];
	fma.rn.f64 	%fd63, %fd1, %fd62, %fd61;
	ld.global.u32 	%r51, [%rd51+24];
	mul.wide.s32 	%rd64, %r51, 8;
	add.s64 	%rd65, %rd1, %rd64;
	ld.global.f64 	%fd64, [%rd65];
	fma.rn.f64 	%fd65, %fd1, %fd64, %fd63;
	ld.global.u32 	%r52, [%rd51+28];
	mul.wide.s32 	%rd66, %r52, 8;
	add.s64 	%rd67, %rd1, %rd66;
	ld.global.f64 	%fd66, [%rd67];
	fma.rn.f64 	%fd87, %fd1, %fd66, %fd65;
	add.s32 	%r60, %r60, 8;
$L__BB0_8:
	setp.eq.s32 	%p7, %r12, 0;
	@%p7 bra 	$L__BB0_14;
	and.b32  	%r15, %r4, 3;
	setp.lt.u32 	%p8, %r12, 4;
	@%p8 bra 	$L__BB0_11;
	mul.wide.s32 	%rd68, %r60, 4;
	add.s64 	%rd69, %rd2, %rd68;
	ld.global.u32 	%r53, [%rd69];
	mul.wide.s32 	%rd70, %r53, 8;
	add.s64 	%rd71, %rd1, %rd70;
	ld.global.f64 	%fd68, [%rd71];
	fma.rn.f64 	%fd69, %fd1, %fd68, %fd87;
	ld.global.u32 	%r54, [%rd69+4];
	mul.wide.s32 	%rd72, %r54, 8;
	add.s64 	%rd73, %rd1, %rd72;
	ld.global.f64 	%fd70, [%rd73];
	fma.rn.f64 	%fd71, %fd1, %fd70, %fd69;
	ld.global.u32 	%r55, [%rd69+8];
	mul.wide.s32 	%rd74, %r55, 8;
	add.s64 	%rd75, %rd1, %rd74;
	ld.global.f64 	%fd72, [%rd75];
	fma.rn.f64 	%fd73, %fd1, %fd72, %fd71;
	ld.global.u32 	%r56, [%rd69+12];
	mul.wide.s32 	%rd76, %r56, 8;
	add.s64 	%rd77, %rd1, %rd76;
	ld.global.f64 	%fd74, [%rd77];
	fma.rn.f64 	%fd87, %fd1, %fd74, %fd73;
	add.s32 	%r60, %r60, 4;
$L__BB0_11:
	setp.eq.s32 	%p9, %r15, 0;
	@%p9 bra 	$L__BB0_14;
	neg.s32 	%r63, %r15;
$L__BB0_13:
	.pragma "nounroll";
	mul.wide.s32 	%rd78, %r60, 4;
	add.s64 	%rd79, %rd2, %rd78;
	ld.global.u32 	%r57, [%rd79];
	mul.wide.s32 	%rd80, %r57, 8;
	add.s64 	%rd81, %rd1, %rd80;
	ld.global.f64 	%fd75, [%rd81];
	fma.rn.f64 	%fd87, %fd1, %fd75, %fd87;
	add.s32 	%r60, %r60, 1;
	add.s32 	%r63, %r63, 1;
	setp.ne.s32 	%p10, %r63, 0;
	@%p10 bra 	$L__BB0_13;
$L__BB0_14:
	mov.f64 	%fd76, 0d3FF0000000000000;
	sub.f64 	%fd77, %fd76, %fd87;
	abs.f64 	%fd15, %fd77;
	ld.global.f64 	%fd78, [%rd3];
	setp.leu.f64 	%p11, %fd15, %fd78;
	@%p11 bra 	$L__BB0_16;
	st.global.f64 	[%rd3], %fd15;
$L__BB0_16:
	ret;

}
	// .globl	_Z9scaleskRVPiS_PdS0_i
.visible .entry _Z9scaleskRVPiS_PdS0_i(
	.param .u64 .ptr .align 1 _Z9scaleskRVPiS_PdS0_i_param_0,
	.param .u64 .ptr .align 1 _Z9scaleskRVPiS_PdS0_i_param_1,
	.param .u64 .ptr .align 1 _Z9scaleskRVPiS_PdS0_i_param_2,
	.param .u64 .ptr .align 1 _Z9scaleskRVPiS_PdS0_i_param_3,
	.param .u32 _Z9scaleskRVPiS_PdS0_i_param_4
)
{
	.reg .pred 	%p<11>;
	.reg .b32 	%r<65>;
	.reg .b64 	%rd<80>;
	.reg .b64 	%fd<84>;

	ld.param.u64 	%rd4, [_Z9scaleskRVPiS_PdS0_i_param_0];
	ld.param.u64 	%rd6, [_Z9scaleskRVPiS_PdS0_i_param_1];
	ld.param.u64 	%rd5, [_Z9scaleskRVPiS_PdS0_i_param_2];
	ld.param.u64 	%rd7, [_Z9scaleskRVPiS_PdS0_i_param_3];
	ld.param.u32 	%r23, [_Z9scaleskRVPiS_PdS0_i_param_4];
	cvta.to.global.u64 	%rd1, %rd7;
	cvta.to.global.u64 	%rd2, %rd6;
	mov.u32 	%r24, %tid.x;
	mov.u32 	%r25, %ntid.x;
	mov.u32 	%r26, %ctaid.x;
	mad.lo.s32 	%r1, %r25, %r26, %r24;
	setp.ge.s32 	%p1, %r1, %r23;
	@%p1 bra 	$L__BB1_15;
	cvta.to.global.u64 	%rd8, %rd4;
	mul.wide.s32 	%rd9, %r1, 4;
	add.s64 	%rd10, %rd8, %rd9;
	ld.global.u32 	%r60, [%rd10];
	ld.global.u32 	%r3, [%rd10+4];
	setp.ge.s32 	%p2, %r60, %r3;
	mov.f64 	%fd83, 0d0000000000000000;
	@%p2 bra 	$L__BB1_14;
	sub.s32 	%r4, %r3, %r60;
	and.b32  	%r5, %r4, 15;
	sub.s32 	%r27, %r60, %r3;
	setp.gt.u32 	%p3, %r27, -16;
	mov.f64 	%fd83, 0d0000000000000000;
	@%p3 bra 	$L__BB1_5;
	and.b32  	%r28, %r4, -16;
	neg.s32 	%r58, %r28;
	add.s64 	%rd3, %rd2, 32;
	mov.f64 	%fd83, 0d0000000000000000;
$L__BB1_4:
	.pragma "nounroll";
	mul.wide.s32 	%rd11, %r60, 4;
	add.s64 	%rd12, %rd3, %rd11;
	ld.global.u32 	%r29, [%rd12+-32];
	mul.wide.s32 	%rd13, %r29, 8;
	add.s64 	%rd14, %rd1, %rd13;
	ld.global.f64 	%fd18, [%rd14];
	add.f64 	%fd19, %fd83, %fd18;
	ld.global.u32 	%r30, [%rd12+-28];
	mul.wide.s32 	%rd15, %r30, 8;
	add.s64 	%rd16, %rd1, %rd15;
	ld.global.f64 	%fd20, [%rd16];
	add.f64 	%fd21, %fd19, %fd20;
	ld.global.u32 	%r31, [%rd12+-24];
	mul.wide.s32 	%rd17, %r31, 8;
	add.s64 	%rd18, %rd1, %rd17;
	ld.global.f64 	%fd22, [%rd18];
	add.f64 	%fd23, %fd21, %fd22;
	ld.global.u32 	%r32, [%rd12+-20];
	mul.wide.s32 	%rd19, %r32, 8;
	add.s64 	%rd20, %rd1, %rd19;
	ld.global.f64 	%fd24, [%rd20];
	add.f64 	%fd25, %fd23, %fd24;
	ld.global.u32 	%r33, [%rd12+-16];
	mul.wide.s32 	%rd21, %r33, 8;
	add.s64 	%rd22, %rd1, %rd21;
	ld.global.f64 	%fd26, [%rd22];
	add.f64 	%fd27, %fd25, %fd26;
	ld.global.u32 	%r34, [%rd12+-12];
	mul.wide.s32 	%rd23, %r34, 8;
	add.s64 	%rd24, %rd1, %rd23;
	ld.global.f64 	%fd28, [%rd24];
	add.f64 	%fd29, %fd27, %fd28;
	ld.global.u32 	%r35, [%rd12+-8];
	mul.wide.s32 	%rd25, %r35, 8;
	add.s64 	%rd26, %rd1, %rd25;
	ld.global.f64 	%fd30, [%rd26];
	add.f64 	%fd31, %fd29, %fd30;
	ld.global.u32 	%r36, [%rd12+-4];
	mul.wide.s32 	%rd27, %r36, 8;
	add.s64 	%rd28, %rd1, %rd27;
	ld.global.f64 	%fd32, [%rd28];
	add.f64 	%fd33, %fd31, %fd32;
	ld.global.u32 	%r37, [%rd12];
	mul.wide.s32 	%rd29, %r37, 8;
	add.s64 	%rd30, %rd1, %rd29;
	ld.global.f64 	%fd34, [%rd30];
	add.f64 	%fd35, %fd33, %fd34;
	ld.global.u32 	%r38, [%rd12+4];
	mul.wide.s32 	%rd31, %r38, 8;
	add.s64 	%rd32, %rd1, %rd31;
	ld.global.f64 	%fd36, [%rd32];
	add.f64 	%fd37, %fd35, %fd36;
	ld.global.u32 	%r39, [%rd12+8];
	mul.wide.s32 	%rd33, %r39, 8;
	add.s64 	%rd34, %rd1, %rd33;
	ld.global.f64 	%fd38, [%rd34];
	add.f64 	%fd39, %fd37, %fd38;
	ld.global.u32 	%r40, [%rd12+12];
	mul.wide.s32 	%rd35, %r40, 8;
	add.s64 	%rd36, %rd1, %rd35;
	ld.global.f64 	%fd40, [%rd36];
	add.f64 	%fd41, %fd39, %fd40;
	ld.global.u32 	%r41, [%rd12+16];
	mul.wide.s32 	%rd37, %r41, 8;
	add.s64 	%rd38, %rd1, %rd37;
	ld.global.f64 	%fd42, [%rd38];
	add.f64 	%fd43, %fd41, %fd42;
	ld.global.u32 	%r42, [%rd12+20];
	mul.wide.s32 	%rd39, %r42, 8;
	add.s64 	%rd40, %rd1, %rd39;
	ld.global.f64 	%fd44, [%rd40];
	add.f64 	%fd45, %fd43, %fd44;
	ld.global.u32 	%r43, [%rd12+24];
	mul.wide.s32 	%rd41, %r43, 8;
	add.s64 	%rd42, %rd1, %rd41;
	ld.global.f64 	%fd46, [%rd42];
	add.f64 	%fd47, %fd45, %fd46;
	ld.global.u32 	%r44, [%rd12+28];
	mul.wide.s32 	%rd43, %r44, 8;
	add.s64 	%rd44, %rd1, %rd43;
	ld.global.f64 	%fd48, [%rd44];
	add.f64 	%fd83, %fd47, %fd48;
	add.s32 	%r60, %r60, 16;
	add.s32 	%r58, %r58, 16;
	setp.ne.s32 	%p4, %r58, 0;
	@%p4 bra 	$L__BB1_4;
$L__BB1_5:
	setp.eq.s32 	%p5, %r5, 0;
	@%p5 bra 	$L__BB1_14;
	and.b32  	%r12, %r4, 7;
	setp.lt.u32 	%p6, %r5, 8;
	@%p6 bra 	$L__BB1_8;
	mul.wide.s32 	%rd45, %r60, 4;
	add.s64 	%rd46, %rd2, %rd45;
	ld.global.u32 	%r45, [%rd46];
	mul.wide.s32 	%rd47, %r45, 8;
	add.s64 	%rd48, %rd1, %rd47;
	ld.global.f64 	%fd50, [%rd48];
	add.f64 	%fd51, %fd83, %fd50;
	ld.global.u32 	%r46, [%rd46+4];
	mul.wide.s32 	%rd49, %r46, 8;
	add.s64 	%rd50, %rd1, %rd49;
	ld.global.f64 	%fd52, [%rd50];
	add.f64 	%fd53, %fd51, %fd52;
	ld.global.u32 	%r47, [%rd46+8];
	mul.wide.s32 	%rd51, %r47, 8;
	add.s64 	%rd52, %rd1, %rd51;
	ld.global.f64 	%fd54, [%rd52];
	add.f64 	%fd55, %fd53, %fd54;
	ld.global.u32 	%r48, [%rd46+12];
	mul.wide.s32 	%rd53, %r48, 8;
	add.s64 	%rd54, %rd1, %rd53;
	ld.global.f64 	%fd56, [%rd54];
	add.f64 	%fd57, %fd55, %fd56;
	ld.global.u32 	%r49, [%rd46+16];
	mul.wide.s32 	%rd55, %r49, 8;
	add.s64 	%rd56, %rd1, %rd55;
	ld.global.f64 	%fd58, [%rd56];
	add.f64 	%fd59, %fd57, %fd58;
	ld.global.u32 	%r50, [%rd46+20];
	mul.wide.s32 	%rd57, %r50, 8;
	add.s64 	%rd58, %rd1, %rd57;
	ld.global.f64 	%fd60, [%rd58];
	add.f64 	%fd61, %fd59, %fd60;
	ld.global.u32 	%r51, [%rd46+24];
	mul.wide.s32 	%rd59, %r51, 8;
	add.s64 	%rd60, %rd1, %rd59;
	ld.global.f64 	%fd62, [%rd60];
	add.f64 	%fd63, %fd61, %fd62;
	ld.global.u32 	%r52, [%rd46+28];
	mul.wide.s32 	%rd61, %r52, 8;
	add.s64 	%rd62, %rd1, %rd61;
	ld.global.f64 	%fd64, [%rd62];
	add.f64 	%fd83, %fd63, %fd64;
	add.s32 	%r60, %r60, 8;
$L__BB1_8:
	setp.eq.s32 	%p7, %r12, 0;
	@%p7 bra 	$L__BB1_14;
	and.b32  	%r15, %r4, 3;
	setp.lt.u32 	%p8, %r12, 4;
	@%p8 bra 	$L__BB1_11;
	mul.wide.s32 	%rd63, %r60, 4;
	add.s64 	%rd64, %rd2, %rd63;
	ld.global.u32 	%r53, [%rd64];
	mul.wide.s32 	%rd65, %r53, 8;
	add.s64 	%rd66, %rd1, %rd65;
	ld.global.f64 	%fd66, [%rd66];
	add.f64 	%fd67, %fd83, %fd66;
	ld.global.u32 	%r54, [%rd64+4];
	mul.wide.s32 	%rd67, %r54, 8;
	add.s64 	%rd68, %rd1, %rd67;
	ld.global.f64 	%fd68, [%rd68];
	add.f64 	%fd69, %fd67, %fd68;
	ld.global.u32 	%r55, [%rd64+8];
	mul.wide.s32 	%rd69, %r55, 8;
	add.s64 	%rd70, %rd1, %rd69;
	ld.global.f64 	%fd70, [%rd70];
	add.f64 	%fd71, %fd69, %fd70;
	ld.global.u32 	%r56, [%rd64+12];
	mul.wide.s32 	%rd71, %r56, 8;
	add.s64 	%rd72, %rd1, %rd71;
	ld.global.f64 	%fd72, [%rd72];
	add.f64 	%fd83, %fd71, %fd72;
	add.s32 	%r60, %r60, 4;
$L__BB1_11:
	setp.eq.s32 	%p9, %r15, 0;
	@%p9 bra 	$L__BB1_14;
	neg.s32 	%r63, %r15;
$L__BB1_13:
	.pragma "nounroll";
	mul.wide.s32 	%rd73, %r60, 4;
	add.s64 	%rd74, %rd2, %rd73;
	ld.global.u32 	%r57, [%rd74];
	mul.wide.s32 	%rd75, %r57, 8;
	add.s64 	%rd76, %rd1, %rd75;
	ld.global.f64 	%fd73, [%rd76];
	add.f64 	%fd83, %fd83, %fd73;
	add.s32 	%r60, %r60, 1;
	add.s32 	%r63, %r63, 1;
	setp.ne.s32 	%p10, %r63, 0;
	@%p10 bra 	$L__BB1_13;
$L__BB1_14:
	rcp.rn.f64 	%fd74, %fd83;
	cvta.to.global.u64 	%rd77, %rd5;
	mul.wide.s32 	%rd78, %r1, 8;
	add.s64 	%rd79, %rd77, %rd78;
	st.global.f64 	[%rd79], %fd74;
$L__BB1_15:
	ret;

}
	// .globl	_Z9scaleskCVPiS_PdS0_i
.visible .entry _Z9scaleskCVPiS_PdS0_i(
	.param .u64 .ptr .align 1 _Z9scaleskCVPiS_PdS0_i_param_0,
	.param .u64 .ptr .align 1 _Z9scaleskCVPiS_PdS0_i_param_1,
	.param .u64 .ptr .align 1 _Z9scaleskCVPiS_PdS0_i_param_2,
	.param .u64 .ptr .align 1 _Z9scaleskCVPiS_PdS0_i_param_3,
	.param .u32 _Z9scaleskCVPiS_PdS0_i_param_4
)
{
	.reg .pred 	%p<11>;
	.reg .b32 	%r<65>;
	.reg .b64 	%rd<80>;
	.reg .b64 	%fd<84>;

	ld.param.u64 	%rd4, [_Z9scaleskCVPiS_PdS0_i_param_0];
	ld.param.u64 	%rd6, [_Z9scaleskCVPiS_PdS0_i_param_1];
	ld.param.u64 	%rd7, [_Z9scaleskCVPiS_PdS0_i_param_2];
	ld.param.u64 	%rd5, [_Z9scaleskCVPiS_PdS0_i_param_3];
	ld.param.u32 	%r23, [_Z9scaleskCVPiS_PdS0_i_param_4];
	cvta.to.global.u64 	%rd1, %rd7;
	cvta.to.global.u64 	%rd2, %rd6;
	mov.u32 	%r24, %tid.x;
	mov.u32 	%r25, %ntid.x;
	mov.u32 	%r26, %ctaid.x;
	mad.lo.s32 	%r1, %r25, %r26, %r24;
	setp.ge.s32 	%p1, %r1, %r23;
	@%p1 bra 	$L__BB2_15;
	cvta.to.global.u64 	%rd8, %rd4;
	mul.wide.s32 	%rd9, %r1, 4;
	add.s64 	%rd10, %rd8, %rd9;
	ld.global.u32 	%r60, [%rd10];
	ld.global.u32 	%r3, [%rd10+4];
	setp.ge.s32 	%p2, %r60, %r3;
	mov.f64 	%fd83, 0d0000000000000000;
	@%p2 bra 	$L__BB2_14;
	sub.s32 	%r4, %r3, %r60;
	and.b32  	%r5, %r4, 15;
	sub.s32 	%r27, %r60, %r3;
	setp.gt.u32 	%p3, %r27, -16;
	mov.f64 	%fd83, 0d0000000000000000;
	@%p3 bra 	$L__BB2_5;
	and.b32  	%r28, %r4, -16;
	neg.s32 	%r58, %r28;
	add.s64 	%rd3, %rd2, 32;
	mov.f64 	%fd83, 0d0000000000000000;
$L__BB2_4:
	.pragma "nounroll";
	mul.wide.s32 	%rd11, %r60, 4;
	add.s64 	%rd12, %rd3, %rd11;
	ld.global.u32 	%r29, [%rd12+-32];
	mul.wide.s32 	%rd13, %r29, 8;
	add.s64 	%rd14, %rd1, %rd13;
	ld.global.f64 	%fd18, [%rd14];
	add.f64 	%fd19, %fd83, %fd18;
	ld.global.u32 	%r30, [%rd12+-28];
	mul.wide.s32 	%rd15, %r30, 8;
	add.s64 	%rd16, %rd1, %rd15;
	ld.global.f64 	%fd20, [%rd16];
	add.f64 	%fd21, %fd19, %fd20;
	ld.global.u32 	%r31, [%rd12+-24];
	mul.wide.s32 	%rd17, %r31, 8;
	add.s64 	%rd18, %rd1, %rd17;
	ld.global.f64 	%fd22, [%rd18];
	add.f64 	%fd23, %fd21, %fd22;
	ld.global.u32 	%r32, [%rd12+-20];
	mul.wide.s32 	%rd19, %r32, 8;
	add.s64 	%rd20, %rd1, %rd19;
	ld.global.f64 	%fd24, [%rd20];
	add.f64 	%fd25, %fd23, %fd24;
	ld.global.u32 	%r33, [%rd12+-16];
	mul.wide.s32 	%rd21, %r33, 8;
	add.s64 	%rd22, %rd1, %rd21;
	ld.global.f64 	%fd26, [%rd22];
	add.f64 	%fd27, %fd25, %fd26;
	ld.global.u32 	%r34, [%rd12+-12];
	mul.wide.s32 	%rd23, %r34, 8;
	add.s64 	%rd24, %rd1, %rd23;
	ld.global.f64 	%fd28, [%rd24];
	add.f64 	%fd29, %fd27, %fd28;
	ld.global.u32 	%r35, [%rd12+-8];
	mul.wide.s32 	%rd25, %r35, 8;
	add.s64 	%rd26, %rd1, %rd25;
	ld.global.f64 	%fd30, [%rd26];
	add.f64 	%fd31, %fd29, %fd30;
	ld.global.u32 	%r36, [%rd12+-4];
	mul.wide.s32 	%rd27, %r36, 8;
	add.s64 	%rd28, %rd1, %rd27;
	ld.global.f64 	%fd32, [%rd28];
	add.f64 	%fd33, %fd31, %fd32;
	ld.global.u32 	%r37, [%rd12];
	mul.wide.s32 	%rd29, %r37, 8;
	add.s64 	%rd30, %rd1, %rd29;
	ld.global.f64 	%fd34, [%rd30];
	add.f64 	%fd35, %fd33, %fd34;
	ld.global.u32 	%r38, [%rd12+4];
	mul.wide.s32 	%rd31, %r38, 8;
	add.s64 	%rd32, %rd1, %rd31;
	ld.global.f64 	%fd36, [%rd32];
	add.f64 	%fd37, %fd35, %fd36;
	ld.global.u32 	%r39, [%rd12+8];
	mul.wide.s32 	%rd33, %r39, 8;
	add.s64 	%rd34, %rd1, %rd33;
	ld.global.f64 	%fd38, [%rd34];
	add.f64 	%fd39, %fd37, %fd38;
	ld.global.u32 	%r40, [%rd12+12];
	mul.wide.s32 	%rd35, %r40, 8;
	add.s64 	%rd36, %rd1, %rd35;
	ld.global.f64 	%fd40, [%rd36];
	add.f64 	%fd41, %fd39, %fd40;
	ld.global.u32 	%r41, [%rd12+16];
	mul.wide.s32 	%rd37, %r41, 8;
	add.s64 	%rd38, %rd1, %rd37;
	ld.global.f64 	%fd42, [%rd38];
	add.f64 	%fd43, %fd41, %fd42;
	ld.global.u32 	%r42, [%rd12+20];
	mul.wide.s32 	%rd39, %r42, 8;
	add.s64 	%rd40, %rd1, %rd39;
	ld.global.f64 	%fd44, [%rd40];
	add.f64 	%fd45, %fd43, %fd44;
	ld.global.u32 	%r43, [%rd12+24];
	mul.wide.s32 	%rd41, %r43, 8;
	add.s64 	%rd42, %rd1, %rd41;
	ld.global.f64 	%fd46, [%rd42];
	add.f64 	%fd47, %fd45, %fd46;
	ld.global.u32 	%r44, [%rd12+28];
	mul.wide.s32 	%rd43, %r44, 8;
	add.s64 	%rd44, %rd1, %rd43;
	ld.global.f64 	%fd48, [%rd44];
	add.f64 	%fd83, %fd47, %fd48;
	add.s32 	%r60, %r60, 16;
	add.s32 	%r58, %r58, 16;
	setp.ne.s32 	%p4, %r58, 0;
	@%p4 bra 	$L__BB2_4;
$L__BB2_5:
	setp.eq.s32 	%p5, %r5, 0;
	@%p5 bra 	$L__BB2_14;
	and.b32  	%r12, %r4, 7;
	setp.lt.u32 	%p6, %r5, 8;
	@%p6 bra 	$L__BB2_8;
	mul.wide.s32 	%rd45, %r60, 4;
	add.s64 	%rd46, %rd2, %rd45;
	ld.global.u32 	%r45, [%rd46];
	mul.wide.s32 	%rd47, %r45, 8;
	add.s64 	%rd48, %rd1, %rd47;
	ld.global.f64 	%fd50, [%rd48];
	add.f64 	%fd51, %fd83, %fd50;
	ld.global.u32 	%r46, [%rd46+4];
	mul.wide.s32 	%rd49, %r46, 8;
	add.s64 	%rd50, %rd1, %rd49;
	ld.global.f64 	%fd52, [%rd50];
	add.f64 	%fd53, %fd51, %fd52;
	ld.global.u32 	%r47, [%rd46+8];
	mul.wide.s32 	%rd51, %r47, 8;
	add.s64 	%rd52, %rd1, %rd51;
	ld.global.f64 	%fd54, [%rd52];
	add.f64 	%fd55, %fd53, %fd54;
	ld.global.u32 	%r48, [%rd46+12];
	mul.wide.s32 	%rd53, %r48, 8;
	add.s64 	%rd54, %rd1, %rd53;
	ld.global.f64 	%fd56, [%rd54];
	add.f64 	%fd57, %fd55, %fd56;
	ld.global.u32 	%r49, [%rd46+16];
	mul.wide.s32 	%rd55, %r49, 8;
	add.s64 	%rd56, %rd1, %rd55;
	ld.global.f64 	%fd58, [%rd56];
	add.f64 	%fd59, %fd57, %fd58;
	ld.global.u32 	%r50, [%rd46+20];
	mul.wide.s32 	%rd57, %r50, 8;
	add.s64 	%rd58, %rd1, %rd57;
	ld.global.f64 	%fd60, [%rd58];
	add.f64 	%fd61, %fd59, %fd60;
	ld.global.u32 	%r51, [%rd46+24];
	mul.wide.s32 	%rd59, %r51, 8;
	add.s64 	%rd60, %rd1, %rd59;
	ld.global.f64 	%fd62, [%rd60];
	add.f64 	%fd63, %fd61, %fd62;
	ld.global.u32 	%r52, [%rd46+28];
	mul.wide.s32 	%rd61, %r52, 8;
	add.s64 	%rd62, %rd1, %rd61;
	ld.global.f64 	%fd64, [%rd62];
	add.f64 	%fd83, %fd63, %fd64;
	add.s32 	%r60, %r60, 8;
$L__BB2_8:
	setp.eq.s32 	%p7, %r12, 0;
	@%p7 bra 	$L__BB2_14;
	and.b32  	%r15, %r4, 3;
	setp.lt.u32 	%p8, %r12, 4;
	@%p8 bra 	$L__BB2_11;
	mul.wide.s32 	%rd63, %r60, 4;
	add.s64 	%rd64, %rd2, %rd63;
	ld.global.u32 	%r53, [%rd64];
	mul.wide.s32 	%rd65, %r53, 8;
	add.s64 	%rd66, %rd1, %rd65;
	ld.global.f64 	%fd66, [%rd66];
	add.f64 	%fd67, %fd83, %fd66;
	ld.global.u32 	%r54, [%rd64+4];
	mul.wide.s32 	%rd67, %r54, 8;
	add.s64 	%rd68, %rd1, %rd67;
	ld.global.f64 	%fd68, [%rd68];
	add.f64 	%fd69, %fd67, %fd68;
	ld.global.u32 	%r55, [%rd64+8];
	mul.wide.s32 	%rd69, %r55, 8;
	add.s64 	%rd70, %rd1, %rd69;
	ld.global.f64 	%fd70, [%rd70];
	add.f64 	%fd71, %fd69, %fd70;
	ld.global.u32 	%r56, [%rd64+12];
	mul.wide.s32 	%rd71, %r56, 8;
	add.s64 	%rd72, %rd1, %rd71;
	ld.global.f64 	%fd72, [%rd72];
	add.f64 	%fd83, %fd71, %fd72;
	add.s32 	%r60, %r60, 4;
$L__BB2_11:
	setp.eq.s32 	%p9, %r15, 0;
	@%p9 bra 	$L__BB2_14;
	neg.s32 	%r63, %r15;
$L__BB2_13:
	.pragma "nounroll";
	mul.wide.s32 	%rd73, %r60, 4;
	add.s64 	%rd74, %rd2, %rd73;
	ld.global.u32 	%r57, [%rd74];
	mul.wide.s32 	%rd75, %r57, 8;
	add.s64 	%rd76, %rd1, %rd75;
	ld.global.f64 	%fd73, [%rd76];
	add.f64 	%fd83, %fd83, %fd73;
	add.s32 	%r60, %r60, 1;
	add.s32 	%r63, %r63, 1;
	setp.ne.s32 	%p10, %r63, 0;
	@%p10 bra 	$L__BB2_13;
$L__BB2_14:
	rcp.rn.f64 	%fd74, %fd83;
	cvta.to.global.u64 	%rd77, %rd5;
	mul.wide.s32 	%rd78, %r1, 8;
	add.s64 	%rd79, %rd77, %rd78;
	st.global.f64 	[%rd79], %fd74;
$L__BB2_15:
	ret;

}


// ===== COMPILED SASS (sm_100) =====

	.target	sm_100

	.elftype	@"ET_EXEC"


//--------------------- .note.nv.tkinfo           --------------------------
	.section	.note.nv.tkinfo,"",@"SHT_NOTE"
	.sectionflags	@"SHF_NOTE_NV_TKINFO"
	.tkinfo
        /*0018*/ 	.word	0x00000002
        /*0030*/ 	.string	""
        /*0030*/ 	.string	"ptxas"
        /*0030*/ 	.string	"Cuda compilation tools, release 13.0, V13.0.88"
        /*0030*/ 	.string	"Build cuda_13.0.r13.0/compiler.36424714_0"
        /*0030*/ 	.string	"-arch sm_100 -m 64 "



//--------------------- .note.nv.cuinfo           --------------------------
	.section	.note.nv.cuinfo,"",@"SHT_NOTE"
	.sectionflags	@"SHF_NOTE_NV_CUINFO"
        /*0018*/ 	.short	0x0002
        /*001a*/ 	.short	0x0064
        /*001c*/ 	.short	0x0082
	.zero		2


//--------------------- .nv.info                  --------------------------
	.section	.nv.info,"",@"SHT_CUDA_INFO"
	.align	4


	//----- nvinfo : EIATTR_REGCOUNT
	.align		4
        /*0000*/ 	.byte	0x04, 0x2f
        /*0002*/ 	.short	(.L_1 - .L_0)
	.align		4
.L_0:
        /*0004*/ 	.word	index@(_Z14calculateErrorPiS_PdS0_S0_i)
        /*0008*/ 	.word	0x00000020


	//----- nvinfo : EIATTR_FRAME_SIZE
	.align		4
.L_1:
        /*000c*/ 	.byte	0x04, 0x11
        /*000e*/ 	.short	(.L_3 - .L_2)
	.align		4
.L_2:
        /*0010*/ 	.word	index@(_Z14calculateErrorPiS_PdS0_S0_i)
        /*0014*/ 	.word	0x00000000


	//----- nvinfo : EIATTR_REGCOUNT
	.align		4
.L_3:
        /*0018*/ 	.byte	0x04, 0x2f
        /*001a*/ 	.short	(.L_5 - .L_4)
	.align		4
.L_4:
        /*001c*/ 	.word	index@(_Z9scaleskRVPiS_PdS0_i)
        /*0020*/ 	.word	0x00000020


	//----- nvinfo : EIATTR_FRAME_SIZE
	.align		4
.L_5:
        /*0024*/ 	.byte	0x04, 0x11
        /*0026*/ 	.short	(.L_7 - .L_6)
	.align		4
.L_6:
        /*0028*/ 	.word	index@($__internal_1_$__cuda_sm20_dblrcp_rn_slowpath_v3)
        /*002c*/ 	.word	0x00000000


	//----- nvinfo : EIATTR_FRAME_SIZE
	.align		4
.L_7:
        /*0030*/ 	.byte	0x04, 0x11
        /*0032*/ 	.short	(.L_9 - .L_8)
	.align		4
.L_8:
        /*0034*/ 	.word	index@(_Z9scaleskRVPiS_PdS0_i)
        /*0038*/ 	.word	0x00000000


	//----- nvinfo : EIATTR_REGCOUNT
	.align		4
.L_9:
        /*003c*/ 	.byte	0x04, 0x2f
        /*003e*/ 	.short	(.L_11 - .L_10)
	.align		4
.L_10:
        /*0040*/ 	.word	index@(_Z9scaleskCVPiS_PdS0_i)
        /*0044*/ 	.word	0x00000020


	//----- nvinfo : EIATTR_FRAME_SIZE
	.align		4
.L_11:
        /*0048*/ 	.byte	0x04, 0x11
        /*004a*/ 	.short	(.L_13 - .L_12)
	.align		4
.L_12:
        /*004c*/ 	.word	index@($__internal_0_$__cuda_sm20_dblrcp_rn_slowpath_v3)
        /*0050*/ 	.word	0x00000000


	//----- nvinfo : EIATTR_FRAME_SIZE
	.align		4
.L_13:
        /*0054*/ 	.byte	0x04, 0x11
        /*0056*/ 	.short	(.L_15 - .L_14)
	.align		4
.L_14:
        /*0058*/ 	.word	index@(_Z9scaleskCVPiS_PdS0_i)
        /*005c*/ 	.word	0x00000000


	//----- nvinfo : EIATTR_MIN_STACK_SIZE
	.align		4
.L_15:
        /*0060*/ 	.byte	0x04, 0x12
        /*0062*/ 	.short	(.L_17 - .L_16)
	.align		4
.L_16:
        /*0064*/ 	.word	index@(_Z9scaleskCVPiS_PdS0_i)
        /*0068*/ 	.word	0x00000000


	//----- nvinfo : EIATTR_MIN_STACK_SIZE
	.align		4
.L_17:
        /*006c*/ 	.byte	0x04, 0x12
        /*006e*/ 	.short	(.L_19 - .L_18)
	.align		4
.L_18:
        /*0070*/ 	.word	index@(_Z9scaleskRVPiS_PdS0_i)
        /*0074*/ 	.word	0x00000000


	//----- nvinfo : EIATTR_MIN_STACK_SIZE
	.align		4
.L_19:
        /*0078*/ 	.byte	0x04, 0x12
        /*007a*/ 	.short	(.L_21 - .L_20)
	.align		4
.L_20:
        /*007c*/ 	.word	index@(_Z14calculateErrorPiS_PdS0_S0_i)
        /*0080*/ 	.word	0x00000000
.L_21:


//--------------------- .nv.compat                --------------------------
	.section	.nv.compat,"",@"SHT_CUDA_COMPAT_INFO"
	.align	4
        /*0000*/ 	.byte	0x02, 0x09, 0x00, 0x00, 0x02, 0x02, 0x01, 0x00, 0x02, 0x05, 0x05, 0x00, 0x03, 0x07, 0x01, 0x01
        /*0010*/ 	.byte	0x02, 0x03, 0x00, 0x00, 0x02, 0x06, 0x01, 0x00, 0x04, 0x0b, 0x08, 0x00, 0x01, 0x00, 0x00, 0x00
        /*0020*/ 	.byte	0x00, 0x00, 0x00, 0x00


//--------------------- .nv.info._Z9scaleskCVPiS_PdS0_i --------------------------
	.section	.nv.info._Z9scaleskCVPiS_PdS0_i,"",@"SHT_CUDA_INFO"
	.sectionflags	@""
	.align	4


	//----- nvinfo : EIATTR_CUDA_API_VERSION
	.align		4
        /*0000*/ 	.byte	0x04, 0x37
        /*0002*/ 	.short	(.L_23 - .L_22)
.L_22:
        /*0004*/ 	.word	0x00000082


	//----- nvinfo : EIATTR_KPARAM_INFO
	.align		4
.L_23:
        /*0008*/ 	.byte	0x04, 0x17
        /*000a*/ 	.short	(.L_25 - .L_24)
.L_24:
        /*000c*/ 	.word	0x00000000
        /*0010*/ 	.short	0x0004
        /*0012*/ 	.short	0x0020
        /*0014*/ 	.byte	0x00, 0xf0, 0x11, 0x00


	//----- nvinfo : EIATTR_KPARAM_INFO
	.align		4
.L_25:
        /*0018*/ 	.byte	0x04, 0x17
        /*001a*/ 	.short	(.L_27 - .L_26)
.L_26:
        /*001c*/ 	.word	0x00000000
        /*0020*/ 	.short	0x0003
        /*0022*/ 	.short	0x0018
        /*0024*/ 	.byte	0x00, 0xf5, 0x21, 0x00


	//----- nvinfo : EIATTR_KPARAM_INFO
	.align		4
.L_27:
        /*0028*/ 	.byte	0x04, 0x17
        /*002a*/ 	.short	(.L_29 - .L_28)
.L_28:
        /*002c*/ 	.word	0x00000000
        /*0030*/ 	.short	0x0002
        /*0032*/ 	.short	0x0010
        /*0034*/ 	.byte	0x00, 0xf5, 0x21, 0x00


	//----- nvinfo : EIATTR_KPARAM_INFO
	.align		4
.L_29:
        /*0038*/ 	.byte	0x04, 0x17
        /*003a*/ 	.short	(.L_31 - .L_30)
.L_30:
        /*003c*/ 	.word	0x00000000
        /*0040*/ 	.short	0x0001
        /*0042*/ 	.short	0x0008
        /*0044*/ 	.byte	0x00, 0xf5, 0x21, 0x00


	//----- nvinfo : EIATTR_KPARAM_INFO
	.align		4
.L_31:
        /*0048*/ 	.byte	0x04, 0x17
        /*004a*/ 	.short	(.L_33 - .L_32)
.L_32:
        /*004c*/ 	.word	0x00000000
        /*0050*/ 	.short	0x0000
        /*0052*/ 	.short	0x0000
        /*0054*/ 	.byte	0x00, 0xf5, 0x21, 0x00


	//----- nvinfo : EIATTR_SPARSE_MMA_MASK
	.align		4
.L_33:
        /*0058*/ 	.byte	0x03, 0x50
        /*005a*/ 	.short	0x0000


	//----- nvinfo : EIATTR_MAXREG_COUNT
	.align		4
        /*005c*/ 	.byte	0x03, 0x1b
        /*005e*/ 	.short	0x00ff


	//----- nvinfo : EIATTR_MERCURY_ISA_VERSION
	.align		4
        /*0060*/ 	.byte	0x03, 0x5f
        /*0062*/ 	.short	0x0101


	//----- nvinfo : EIATTR_VRC_CTA_INIT_COUNT
	.align		4
        /*0064*/ 	.byte	0x02, 0x4a
	.zero		1
	.zero		1


	//----- nvinfo : EIATTR_EXIT_INSTR_OFFSETS
	.align		4
        /*0068*/ 	.byte	0x04, 0x1c
        /*006a*/ 	.short	(.L_35 - .L_34)


	//   ....[0]....
.L_34:
        /*006c*/ 	.word	0x00000070


	//   ....[1]....
        /*0070*/ 	.word	0x00000cf0


	//----- nvinfo : EIATTR_CRS_STACK_SIZE
	.align		4
.L_35:
        /*0074*/ 	.byte	0x04, 0x1e
        /*0076*/ 	.short	(.L_37 - .L_36)
.L_36:
        /*0078*/ 	.word	0x00000000


	//----- nvinfo : EIATTR_CBANK_PARAM_SIZE
	.align		4
.L_37:
        /*007c*/ 	.byte	0x03, 0x19
        /*007e*/ 	.short	0x0024


	//----- nvinfo : EIATTR_PARAM_CBANK
	.align		4
        /*0080*/ 	.byte	0x04, 0x0a
        /*0082*/ 	.short	(.L_39 - .L_38)
	.align		4
.L_38:
        /*0084*/ 	.word	index@(.nv.constant0._Z9scaleskCVPiS_PdS0_i)
        /*0088*/ 	.short	0x0380
        /*008a*/ 	.short	0x0024


	//----- nvinfo : EIATTR_SW_WAR
	.align		4
.L_39:
        /*008c*/ 	.byte	0x04, 0x36
        /*008e*/ 	.short	(.L_41 - .L_40)
.L_40:
        /*0090*/ 	.word	0x00000008
.L_41:


//--------------------- .nv.info._Z9scaleskRVPiS_PdS0_i --------------------------
	.section	.nv.info._Z9scaleskRVPiS_PdS0_i,"",@"SHT_CUDA_INFO"
	.sectionflags	@""
	.align	4


	//----- nvinfo : EIATTR_CUDA_API_VERSION
	.align		4
        /*0000*/ 	.byte	0x04, 0x37
        /*0002*/ 	.short	(.L_43 - .L_42)
.L_42:
        /*0004*/ 	.word	0x00000082


	//----- nvinfo : EIATTR_KPARAM_INFO
	.align		4
.L_43:
        /*0008*/ 	.byte	0x04, 0x17
        /*000a*/ 	.short	(.L_45 - .L_44)
.L_44:
        /*000c*/ 	.word	0x00000000
        /*0010*/ 	.short	0x0004
        /*0012*/ 	.short	0x0020
        /*0014*/ 	.byte	0x00, 0xf0, 0x11, 0x00


	//----- nvinfo : EIATTR_KPARAM_INFO
	.align		4
.L_45:
        /*0018*/ 	.byte	0x04, 0x17
        /*001a*/ 	.short	(.L_47 - .L_46)
.L_46:
        /*001c*/ 	.word	0x00000000
        /*0020*/ 	.short	0x0003
        /*0022*/ 	.short	0x0018
        /*0024*/ 	.byte	0x00, 0xf5, 0x21, 0x00


	//----- nvinfo : EIATTR_KPARAM_INFO
	.align		4
.L_47:
        /*0028*/ 	.byte	0x04, 0x17
        /*002a*/ 	.short	(.L_49 - .L_48)
.L_48:
        /*002c*/ 	.word	0x00000000
        /*0030*/ 	.short	0x0002
        /*0032*/ 	.short	0x0010
        /*0034*/ 	.byte	0x00, 0xf5, 0x21, 0x00


	//----- nvinfo : EIATTR_KPARAM_INFO
	.align		4
.L_49:
        /*0038*/ 	.byte	0x04, 0x17
        /*003a*/ 	.short	(.L_51 - .L_50)
.L_50:
        /*003c*/ 	.word	0x00000000
        /*0040*/ 	.short	0x0001
        /*0042*/ 	.short	0x0008
        /*0044*/ 	.byte	0x00, 0xf5, 0x21, 0x00


	//----- nvinfo : EIATTR_KPARAM_INFO
	.align		4
.L_51:
        /*0048*/ 	.byte	0x04, 0x17
        /*004a*/ 	.short	(.L_53 - .L_52)
.L_52:
        /*004c*/ 	.word	0x00000000
        /*0050*/ 	.short	0x0000
        /*0052*/ 	.short	0x0000
        /*0054*/ 	.byte	0x00, 0xf5, 0x21, 0x00


	//----- nvinfo : EIATTR_SPARSE_MMA_MASK
	.align		4
.L_53:
        /*0058*/ 	.byte	0x03, 0x50
        /*005a*/ 	.short	0x0000


	//----- nvinfo : EIATTR_MAXREG_COUNT
	.align		4
        /*005c*/ 	.byte	0x03, 0x1b
        /*005e*/ 	.short	0x00ff


	//----- nvinfo : EIATTR_MERCURY_ISA_VERSION
	.align		4
        /*0060*/ 	.byte	0x03, 0x5f
        /*0062*/ 	.short	0x0101


	//----- nvinfo : EIATTR_VRC_CTA_INIT_COUNT
	.align		4
        /*0064*/ 	.byte	0x02, 0x4a
	.zero		1
	.zero		1


	//----- nvinfo : EIATTR_EXIT_INSTR_OFFSETS
	.align		4
        /*0068*/ 	.byte	0x04, 0x1c
        /*006a*/ 	.short	(.L_55 - .L_54)


	//   ....[0]....
.L_54:
        /*006c*/ 	.word	0x00000070


	//   ....[1]....
        /*0070*/ 	.word	0x00000cf0


	//----- nvinfo : EIATTR_CRS_STACK_SIZE
	.align		4
.L_55:
        /*0074*/ 	.byte	0x04, 0x1e
        /*0076*/ 	.short	(.L_57 - .L_56)
.L_56:
        /*0078*/ 	.word	0x00000000


	//----- nvinfo : EIATTR_CBANK_PARAM_SIZE
	.align		4
.L_57:
        /*007c*/ 	.byte	0x03, 0x19
        /*007e*/ 	.short	0x0024


	//----- nvinfo : EIATTR_PARAM_CBANK
	.align		4
        /*0080*/ 	.byte	0x04, 0x0a
        /*0082*/ 	.short	(.L_59 - .L_58)
	.align		4
.L_58:
        /*0084*/ 	.word	index@(.nv.constant0._Z9scaleskRVPiS_PdS0_i)
        /*0088*/ 	.short	0x0380
        /*008a*/ 	.short	0x0024


	//----- nvinfo : EIATTR_SW_WAR
	.align		4
.L_59:
        /*008c*/ 	.byte	0x04, 0x36
        /*008e*/ 	.short	(.L_61 - .L_60)
.L_60:
        /*0090*/ 	.word	0x00000008
.L_61:


//--------------------- .nv.info._Z14calculateErrorPiS_PdS0_S0_i --------------------------
	.section	.nv.info._Z14calculateErrorPiS_PdS0_S0_i,"",@"SHT_CUDA_INFO"
	.sectionflags	@""
	.align	4


	//----- nvinfo : EIATTR_CUDA_API_VERSION
	.align		4
        /*0000*/ 	.byte	0x04, 0x37
        /*0002*/ 	.short	(.L_63 - .L_62)
.L_62:
        /*0004*/ 	.word	0x00000082


	//----- nvinfo : EIATTR_KPARAM_INFO
	.align		4
.L_63:
        /*0008*/ 	.byte	0x04, 0x17
        /*000a*/ 	.short	(.L_65 - .L_64)
.L_64:
        /*000c*/ 	.word	0x00000000
        /*0010*/ 	.short	0x0005
        /*0012*/ 	.short	0x0028
        /*0014*/ 	.byte	0x00, 0xf0, 0x11, 0x00


	//----- nvinfo : EIATTR_KPARAM_INFO
	.align		4
.L_65:
        /*0018*/ 	.byte	0x04, 0x17
        /*001a*/ 	.short	(.L_67 - .L_66)
.L_66:
        /*001c*/ 	.word	0x00000000
        /*0020*/ 	.short	0x0004
        /*0022*/ 	.short	0x0020
        /*0024*/ 	.byte	0x00, 0xf5, 0x21, 0x00


	//----- nvinfo : EIATTR_KPARAM_INFO
	.align		4
.L_67:
        /*0028*/ 	.byte	0x04, 0x17
        /*002a*/ 	.short	(.L_69 - .L_68)
.L_68:
        /*002c*/ 	.word	0x00000000
        /*0030*/ 	.short	0x0003
        /*0032*/ 	.short	0x0018
        /*0034*/ 	.byte	0x00, 0xf5, 0x21, 0x00


	//----- nvinfo : EIATTR_KPARAM_INFO
	.align		4
.L_69:
        /*0038*/ 	.byte	0x04, 0x17
        /*003a*/ 	.short	(.L_71 - .L_70)
.L_70:
        /*003c*/ 	.word	0x00000000
        /*0040*/ 	.short	0x0002
        /*0042*/ 	.short	0x0010
        /*0044*/ 	.byte	0x00, 0xf5, 0x21, 0x00


	//----- nvinfo : EIATTR_KPARAM_INFO
	.align		4
.L_71:
        /*0048*/ 	.byte	0x04, 0x17
        /*004a*/ 	.short	(.L_73 - .L_72)
.L_72:
        /*004c*/ 	.word	0x00000000
        /*0050*/ 	.short	0x0001
        /*0052*/ 	.short	0x0008
        /*0054*/ 	.byte	0x00, 0xf5, 0x21, 0x00


	//----- nvinfo : EIATTR_KPARAM_INFO
	.align		4
.L_73:
        /*0058*/ 	.byte	0x04, 0x17
        /*005a*/ 	.short	(.L_75 - .L_74)
.L_74:
        /*005c*/ 	.word	0x00000000
        /*0060*/ 	.short	0x0000
        /*0062*/ 	.short	0x0000
        /*0064*/ 	.byte	0x00, 0xf5, 0x21, 0x00


	//----- nvinfo : EIATTR_SPARSE_MMA_MASK
	.align		4
.L_75:
        /*0068*/ 	.byte	0x03, 0x50
        /*006a*/ 	.short	0x0000


	//----- nvinfo : EIATTR_MAXREG_COUNT
	.align		4
        /*006c*/ 	.byte	0x03, 0x1b
        /*006e*/ 	.short	0x00ff


	//----- nvinfo : EIATTR_MERCURY_ISA_VERSION
	.align		4
        /*0070*/ 	.byte	0x03, 0x5f
        /*0072*/ 	.short	0x0101


	//----- nvinfo : EIATTR_VRC_CTA_INIT_COUNT
	.align		4
        /*0074*/ 	.byte	0x02, 0x4a
	.zero		1
	.zero		1


	//----- nvinfo : EIATTR_EXIT_INSTR_OFFSETS
	.align		4
        /*0078*/ 	.byte	0x04, 0x1c
        /*007a*/ 	.short	(.L_77 - .L_76)


	//   ....[0]....
.L_76:
        /*007c*/ 	.word	0x00000070


	//   ....[1]....
        /*0080*/ 	.word	0x00000c10


	//   ....[2]....
        /*0084*/ 	.word	0x00000c40


	//----- nvinfo : EIATTR_CRS_STACK_SIZE
	.align		4
.L_77:
        /*0088*/ 	.byte	0x04, 0x1e
        /*008a*/ 	.short	(.L_79 - .L_78)
.L_78:
        /*008c*/ 	.word	0x00000000


	//----- nvinfo : EIATTR_CBANK_PARAM_SIZE
	.align		4
.L_79:
        /*0090*/ 	.byte	0x03, 0x19
        /*0092*/ 	.short	0x002c


	//----- nvinfo : EIATTR_PARAM_CBANK
	.align		4
        /*0094*/ 	.byte	0x04, 0x0a
        /*0096*/ 	.short	(.L_81 - .L_80)
	.align		4
.L_80:
        /*0098*/ 	.word	index@(.nv.constant0._Z14calculateErrorPiS_PdS0_S0_i)
        /*009c*/ 	.short	0x0380
        /*009e*/ 	.short	0x002c


	//----- nvinfo : EIATTR_SW_WAR
	.align		4
.L_81:
        /*00a0*/ 	.byte	0x04, 0x36
        /*00a2*/ 	.short	(.L_83 - .L_82)
.L_82:
        /*00a4*/ 	.word	0x00000008
.L_83:


//--------------------- .nv.callgraph             --------------------------
	.section	.nv.callgraph,"",@"SHT_CUDA_CALLGRAPH"
	.align	4
	.sectionentsize	8
	.align		4
        /*0000*/ 	.word	0x00000000
	.align		4
        /*0004*/ 	.word	0xffffffff
	.align		4
        /*0008*/ 	.word	0x00000000
	.align		4
        /*000c*/ 	.word	0xfffffffe
	.align		4
        /*0010*/ 	.word	0x00000000
	.align		4
        /*0014*/ 	.word	0xfffffffd
	.align		4
        /*0018*/ 	.word	0x00000000
	.align		4
        /*001c*/ 	.word	0xfffffffc


//--------------------- .text._Z9scaleskCVPiS_PdS0_i --------------------------
	.section	.text._Z9scaleskCVPiS_PdS0_i,"ax",@progbits
	.align	128
        .global         _Z9scaleskCVPiS_PdS0_i
        .type           _Z9scaleskCVPiS_PdS0_i,@function
        .size           _Z9scaleskCVPiS_PdS0_i,(.L_x_45 - _Z9scaleskCVPiS_PdS0_i)
        .other          _Z9scaleskCVPiS_PdS0_i,@"STO_CUDA_ENTRY STV_DEFAULT"
_Z9scaleskCVPiS_PdS0_i:
.text._Z9scaleskCVPiS_PdS0_i:
[----:B------:R-:W-:Y:S01]  /*0000*/  LDC R1, c[0x0][0x37c] ;  /* 0x0000df00ff017b82 */ /* 0x000fe20000000800 */
[----:B------:R-:W0:Y:S01]  /*0010*/  S2R R0, SR_TID.X ;  /* 0x0000000000007919 */ /* 0x000e220000002100 */
[----:B------:R-:W0:Y:S01]  /*0020*/  LDCU UR4, c[0x0][0x360] ;  /* 0x00006c00ff0477ac */ /* 0x000e220008000800 */
[----:B------:R-:W0:Y:S01]  /*0030*/  S2R R3, SR_CTAID.X ;  /* 0x0000000000037919 */ /* 0x000e220000002500 */
[----:B------:R-:W1:Y:S01]  /*0040*/  LDCU UR5, c[0x0][0x3a0] ;  /* 0x00007400ff0577ac */ /* 0x000e620008000800 */
[----:B0-----:R-:W-:-:S05]  /*0050*/  IMAD R0, R3, UR4, R0 ;  /* 0x0000000403007c24 */ /* 0x001fca000f8e0200 */
[----:B-1----:R-:W-:-:S13]  /*0060*/  ISETP.GE.AND P0, PT, R0, UR5, PT ;  /* 0x0000000500007c0c */ /* 0x002fda000bf06270 */
[----:B------:R-:W-:Y:S05]  /*0070*/  @P0 EXIT ;  /* 0x000000000000094d */ /* 0x000fea0003800000 */
[----:B------:R-:W0:Y:S01]  /*0080*/  LDC.64 R2, c[0x0][0x380] ;  /* 0x0000e000ff027b82 */ /* 0x000e220000000a00 */
[----:B------:R-:W1:Y:S01]  /*0090*/  LDCU.64 UR4, c[0x0][0x358] ;  /* 0x00006b00ff0477ac */ /* 0x000e620008000a00 */
[----:B0-----:R-:W-:-:S05]  /*00a0*/  IMAD.WIDE R2, R0, 0x4, R2 ;  /* 0x0000000400027825 */ /* 0x001fca00078e0202 */
[----:B-1----:R-:W2:Y:S04]  /*00b0*/  LDG.E R4, desc[UR4][R2.64] ;  /* 0x0000000402047981 */ /* 0x002ea8000c1e1900 */
[----:B------:R-:W2:Y:S01]  /*00c0*/  LDG.E R5, desc[UR4][R2.64+0x4] ;  /* 0x0000040402057981 */ /* 0x000ea2000c1e1900 */
[----:B------:R-:W-:Y:S01]  /*00d0*/  BSSY.RECONVERGENT B0, `(.L_x_0) ;  /* 0x00000ad000007945 */ /* 0x000fe20003800200 */
[----:B------:R-:W-:Y:S02]  /*00e0*/  CS2R R24, SRZ ;  /* 0x0000000000187805 */ /* 0x000fe4000001ff00 */
[----:B--2---:R-:W-:-:S13]  /*00f0*/  ISETP.GE.AND P0, PT, R4, R5, PT ;  /* 0x000000050400720c */ /* 0x004fda0003f06270 */
[----:B------:R-:W-:Y:S05]  /*0100*/  @P0 BRA `(.L_x_1) ;  /* 0x0000000800a40947 */ /* 0x000fea0003800000 */
[----:B------:R-:W-:Y:S01]  /*0110*/  MOV R2, R4 ;  /* 0x0000000400027202 */ /* 0x000fe20000000f00 */
[----:B------:R-:W-:Y:S01]  /*0120*/  BSSY.RECONVERGENT B1, `(.L_x_2) ;  /* 0x0000054000017945 */ /* 0x000fe20003800200 */
[----:B------:R-:W-:Y:S02]  /*0130*/  CS2R R24, SRZ ;  /* 0x0000000000187805 */ /* 0x000fe4000001ff00 */
[----:B------:R-:W-:Y:S01]  /*0140*/  IADD3 R3, PT, PT, R5, -R2, RZ ;  /* 0x8000000205037210 */ /* 0x000fe20007ffe0ff */
[----:B------:R-:W-:-:S03]  /*0150*/  IMAD.IADD R5, R2, 0x1, -R5 ;  /* 0x0000000102057824 */ /* 0x000fc600078e0a05 */
[----:B------:R-:W-:Y:S02]  /*0160*/  LOP3.LUT R4, R3, 0xf, RZ, 0xc0, !PT ;  /* 0x0000000f03047812 */ /* 0x000fe400078ec0ff */
[----:B------:R-:W-:Y:S02]  /*0170*/  ISETP.GT.U32.AND P1, PT, R5, -0x10, PT ;  /* 0xfffffff00500780c */ /* 0x000fe40003f24070 */
[----:B------:R-:W-:-:S11]  /*0180*/  ISETP.NE.AND P0, PT, R4, RZ, PT ;  /* 0x000000ff0400720c */ /* 0x000fd60003f05270 */
[----:B------:R-:W-:Y:S05]  /*0190*/  @P1 BRA `(.L_x_3) ;  /* 0x0000000400301947 */ /* 0x000fea0003800000 */
[----:B------:R-:W0:Y:S01]  /*01a0*/  LDC.64 R10, c[0x0][0x388] ;  /* 0x0000e200ff0a7b82 */ /* 0x000e220000000a00 */
[----:B------:R-:W-:Y:S02]  /*01b0*/  LOP3.LUT R5, R3, 0xfffffff0, RZ, 0xc0, !PT ;  /* 0xfffffff003057812 */ /* 0x000fe400078ec0ff */
[----:B------:R-:W-:Y:S02]  /*01c0*/  CS2R R24, SRZ ;  /* 0x0000000000187805 */ /* 0x000fe4000001ff00 */
[----:B------:R-:W-:Y:S02]  /*01d0*/  IADD3 R5, PT, PT, -R5, RZ, RZ ;  /* 0x000000ff05057210 */ /* 0x000fe40007ffe1ff */
[----:B0-----:R-:W-:-:S04]  /*01e0*/  IADD3 R10, P1, PT, R10, 0x20, RZ ;  /* 0x000000200a0a7810 */ /* 0x001fc80007f3e0ff */
[----:B------:R-:W-:-:S09]  /*01f0*/  IADD3.X R11, PT, PT, RZ, R11, RZ, P1, !PT ;  /* 0x0000000bff0b7210 */ /* 0x000fd20000ffe4ff */
.L_x_4:
[----:B------:R-:W-:Y:S01]  /*0200*/  IMAD.WIDE R16, R2, 0x4, R10 ;  /* 0x0000000402107825 */ /* 0x000fe200078e020a */
[----:B------:R-:W0:Y:S04]  /*0210*/  LDC.64 R12, c[0x0][0x390] ;  /* 0x0000e400ff0c7b82 */ /* 0x000e280000000a00 */
[----:B------:R-:W0:Y:S04]  /*0220*/  LDG.E R9, desc[UR4][R16.64+-0x20] ;  /* 0xffffe00410097981 */ /* 0x000e28000c1e1900 */
[----:B------:R-:W2:Y:S04]  /*0230*/  LDG.E R27, desc[UR4][R16.64+-0x1c] ;  /* 0xffffe404101b7981 */ /* 0x000ea8000c1e1900 */
[----:B------:R-:W3:Y:S04]  /*0240*/  LDG.E R7, desc[UR4][R16.64+-0x18] ;  /* 0xffffe80410077981 */ /* 0x000ee8000c1e1900 */
[----:B------:R-:W4:Y:S04]  /*0250*/  LDG.E R23, desc[UR4][R16.64+-0x14] ;  /* 0xffffec0410177981 */ /* 0x000f28000c1e1900 */
[----:B------:R-:W5:Y:S04]  /*0260*/  LDG.E R21, desc[UR4][R16.64+-0x10] ;  /* 0xfffff00410157981 */ /* 0x000f68000c1e1900 */
[----:B------:R-:W5:Y:S04]  /*0270*/  LDG.E R15, desc[UR4][R16.64+-0xc] ;  /* 0xfffff404100f7981 */ /* 0x000f68000c1e1900 */
[----:B------:R-:W5:Y:S04]  /*0280*/  LDG.E R29, desc[UR4][R16.64+-0x8] ;  /* 0xfffff804101d7981 */ /* 0x000f68000c1e1900 */
[----:B------:R-:W5:Y:S01]  /*0290*/  LDG.E R19, desc[UR4][R16.64+-0x4] ;  /* 0xfffffc0410137981 */ /* 0x000f62000c1e1900 */
[----:B0-----:R-:W-:-:S06]  /*02a0*/  IMAD.WIDE R8, R9, 0x8, R12 ;  /* 0x0000000809087825 */ /* 0x001fcc00078e020c */
[----:B------:R-:W5:Y:S01]  /*02b0*/  LDG.E.64 R8, desc[UR4][R8.64] ;  /* 0x0000000408087981 */ /* 0x000f62000c1e1b00 */
[----:B--2---:R-:W-:-:S04]  /*02c0*/  IMAD.WIDE R26, R27, 0x8, R12 ;  /* 0x000000081b1a7825 */ /* 0x004fc800078e020c */
[--C-:B---3--:R-:W-:Y:S02]  /*02d0*/  IMAD.WIDE R6, R7, 0x8, R12.reuse ;  /* 0x0000000807067825 */ /* 0x108fe400078e020c */
[----:B------:R-:W2:Y:S04]  /*02e0*/  LDG.E.64 R26, desc[UR4][R26.64] ;  /* 0x000000041a1a7981 */ /* 0x000ea8000c1e1b00 */
[----:B------:R-:W3:Y:S01]  /*02f0*/  LDG.E.64 R6, desc[UR4][R6.64] ;  /* 0x0000000406067981 */ /* 0x000ee2000c1e1b00 */
[----:B----4-:R-:W-:-:S06]  /*0300*/  IMAD.WIDE R22, R23, 0x8, R12 ;  /* 0x0000000817167825 */ /* 0x010fcc00078e020c */
[----:B------:R-:W4:Y:S01]  /*0310*/  LDG.E.64 R22, desc[UR4][R22.64] ;  /* 0x0000000416167981 */ /* 0x000f22000c1e1b00 */
[----:B-----5:R-:W-:-:S06]  /*0320*/  IMAD.WIDE R20, R21, 0x8, R12 ;  /* 0x0000000815147825 */ /* 0x020fcc00078e020c */
[----:B------:R-:W5:Y:S01]  /*0330*/  LDG.E.64 R20, desc[UR4][R20.64] ;  /* 0x0000000414147981 */ /* 0x000f62000c1e1b00 */
[----:B------:R-:W-:-:S06]  /*0340*/  IMAD.WIDE R14, R15, 0x8, R12 ;  /* 0x000000080f0e7825 */ /* 0x000fcc00078e020c */
[----:B------:R-:W5:Y:S01]  /*0350*/  LDG.E.64 R14, desc[UR4][R14.64] ;  /* 0x000000040e0e7981 */ /* 0x000f62000c1e1b00 */
[----:B------:R-:W-:-:S03]  /*0360*/  DADD R8, R8, R24 ;  /* 0x0000000008087229 */ /* 0x000fc60000000018 */
[----:B------:R-:W5:Y:S04]  /*0370*/  LDG.E R24, desc[UR4][R16.64] ;  /* 0x0000000410187981 */ /* 0x000f68000c1e1900 */
[----:B------:R-:W5:Y:S01]  /*0380*/  LDG.E R25, desc[UR4][R16.64+0x4] ;  /* 0x0000040410197981 */ /* 0x000f62000c1e1900 */
[----:B--2---:R-:W-:Y:S01]  /*0390*/  DADD R26, R8, R26 ;  /* 0x00000000081a7229 */ /* 0x004fe2000000001a */
[--C-:B------:R-:W-:Y:S02]  /*03a0*/  IMAD.WIDE R8, R29, 0x8, R12.reuse ;  /* 0x000000081d087825 */ /* 0x100fe400078e020c */
[----:B------:R-:W2:Y:S05]  /*03b0*/  LDG.E R29, desc[UR4][R16.64+0x8] ;  /* 0x00000804101d7981 */ /* 0x000eaa000c1e1900 */
[----:B---3--:R-:W-:Y:S01]  /*03c0*/  DADD R6, R26, R6 ;  /* 0x000000001a067229 */ /* 0x008fe20000000006 */
[----:B------:R-:W3:Y:S01]  /*03d0*/  LDG.E.64 R8, desc[UR4][R8.64] ;  /* 0x0000000408087981 */ /* 0x000ee2000c1e1b00 */
[----:B------:R-:W-:-:S03]  /*03e0*/  IMAD.WIDE R18, R19, 0x8, R12 ;  /* 0x0000000813127825 */ /* 0x000fc600078e020c */
[----:B------:R-:W2:Y:S03]  /*03f0*/  LDG.E R27, desc[UR4][R16.64+0x10] ;  /* 0x00001004101b7981 */ /* 0x000ea6000c1e1900 */
[----:B----4-:R-:W-:Y:S01]  /*0400*/  DADD R22, R6, R22 ;  /* 0x0000000006167229 */ /* 0x010fe20000000016 */
[----:B------:R-:W4:Y:S04]  /*0410*/  LDG.E.64 R18, desc[UR4][R18.64] ;  /* 0x0000000412127981 */ /* 0x000f28000c1e1b00 */
[----:B------:R-:W4:Y:S04]  /*0420*/  LDG.E R7, desc[UR4][R16.64+0xc] ;  /* 0x00000c0410077981 */ /* 0x000f28000c1e1900 */
[----:B------:R-:W4:Y:S01]  /*0430*/  LDG.E R6, desc[UR4][R16.64+0x14] ;  /* 0x0000140410067981 */ /* 0x000f22000c1e1900 */
[----:B-----5:R-:W-:-:S03]  /*0440*/  DADD R20, R22, R20 ;  /* 0x0000000016147229 */ /* 0x020fc60000000014 */
[----:B------:R-:W5:Y:S05]  /*0450*/  LDG.E R26, desc[UR4][R16.64+0x1c] ;  /* 0x00001c04101a7981 */ /* 0x000f6a000c1e1900 */
[----:B------:R-:W-:Y:S01]  /*0460*/  DADD R14, R20, R14 ;  /* 0x00000000140e7229 */ /* 0x000fe2000000000e */
[--C-:B------:R-:W-:Y:S02]  /*0470*/  IMAD.WIDE R22, R24, 0x8, R12.reuse ;  /* 0x0000000818167825 */ /* 0x100fe400078e020c */
[----:B------:R-:W5:Y:S02]  /*0480*/  LDG.E R24, desc[UR4][R16.64+0x18] ;  /* 0x0000180410187981 */ /* 0x000f64000c1e1900 */
[----:B------:R-:W-:-:S02]  /*0490*/  IMAD.WIDE R20, R25, 0x8, R12 ;  /* 0x0000000819147825 */ /* 0x000fc400078e020c */
[----:B------:R-:W5:Y:S04]  /*04a0*/  LDG.E.64 R22, desc[UR4][R22.64] ;  /* 0x0000000416167981 */ /* 0x000f68000c1e1b00 */
[----:B------:R-:W5:Y:S01]  /*04b0*/  LDG.E.64 R20, desc[UR4][R20.64] ;  /* 0x0000000414147981 */ /* 0x000f62000c1e1b00 */
[----:B---3--:R-:W-:Y:S01]  /*04c0*/  DADD R8, R14, R8 ;  /* 0x000000000e087229 */ /* 0x008fe20000000008 */
[----:B--2---:R-:W-:-:S06]  /*04d0*/  IMAD.WIDE R14, R29, 0x8, R12 ;  /* 0x000000081d0e7825 */ /* 0x004fcc00078e020c */
[----:B------:R-:W2:Y:S01]  /*04e0*/  LDG.E.64 R14, desc[UR4][R14.64] ;  /* 0x000000040e0e7981 */ /* 0x000ea2000c1e1b00 */
[----:B----4-:R-:W-:Y:S01]  /*04f0*/  IMAD.WIDE R28, R7, 0x8, R12 ;  /* 0x00000008071c7825 */ /* 0x010fe200078e020c */
[----:B------:R-:W-:-:S03]  /*0500*/  DADD R8, R8, R18 ;  /* 0x0000000008087229 */ /* 0x000fc60000000012 */
[--C-:B------:R-:W-:Y:S02]  /*0510*/  IMAD.WIDE R18, R27, 0x8, R12.reuse ;  /* 0x000000081b127825 */ /* 0x100fe400078e020c */
[----:B------:R-:W3:Y:S02]  /*0520*/  LDG.E.64 R28, desc[UR4][R28.64] ;  /* 0x000000041c1c7981 */ /* 0x000ee4000c1e1b00 */
[--C-:B------:R-:W-:Y:S02]  /*0530*/  IMAD.WIDE R6, R6, 0x8, R12.reuse ;  /* 0x0000000806067825 */ /* 0x100fe400078e020c */
[----:B------:R-:W4:Y:S04]  /*0540*/  LDG.E.64 R18, desc[UR4][R18.64] ;  /* 0x0000000412127981 */ /* 0x000f28000c1e1b00 */
[----:B------:R-:W4:Y:S01]  /*0550*/  LDG.E.64 R6, desc[UR4][R6.64] ;  /* 0x0000000406067981 */ /* 0x000f22000c1e1b00 */
[----:B-----5:R-:W-:-:S04]  /*0560*/  IMAD.WIDE R26, R26, 0x8, R12 ;  /* 0x000000081a1a7825 */ /* 0x020fc800078e020c */
[----:B------:R-:W-:Y:S02]  /*0570*/  IMAD.WIDE R16, R24, 0x8, R12 ;  /* 0x0000000818107825 */ /* 0x000fe400078e020c */
[----:B------:R-:W5:Y:S04]  /*0580*/  LDG.E.64 R24, desc[UR4][R26.64] ;  /* 0x000000041a187981 */ /* 0x000f68000c1e1b00 */
[----:B------:R-:W5:Y:S01]  /*0590*/  LDG.E.64 R16, desc[UR4][R16.64] ;  /* 0x0000000410107981 */ /* 0x000f62000c1e1b00 */
[----:B------:R-:W-:-:S08]  /*05a0*/  DADD R8, R8, R22 ;  /* 0x0000000008087229 */ /* 0x000fd00000000016 */
[----:B------:R-:W-:-:S08]  /*05b0*/  DADD R8, R8, R20 ;  /* 0x0000000008087229 */ /* 0x000fd00000000014 */
[----:B--2---:R-:W-:-:S08]  /*05c0*/  DADD R8, R8, R14 ;  /* 0x0000000008087229 */ /* 0x004fd0000000000e */
[----:B---3--:R-:W-:Y:S01]  /*05d0*/  DADD R8, R8, R28 ;  /* 0x0000000008087229 */ /* 0x008fe2000000001c */
[----:B------:R-:W-:-:S07]  /*05e0*/  VIADD R5, R5, 0x10 ;  /* 0x0000001005057836 */ /* 0x000fce0000000000 */
[----:B----4-:R-:W-:Y:S01]  /*05f0*/  DADD R8, R8, R18 ;  /* 0x0000000008087229 */ /* 0x010fe20000000012 */
[----:B------:R-:W-:-:S07]  /*0600*/  ISETP.NE.AND P1, PT, R5, RZ, PT ;  /* 0x000000ff0500720c */ /* 0x000fce0003f25270 */
[----:B------:R-:W-:Y:S01]  /*0610*/  DADD R8, R8, R6 ;  /* 0x0000000008087229 */ /* 0x000fe20000000006 */
[----:B------:R-:W-:-:S07]  /*0620*/  IADD3 R2, PT, PT, R2, 0x10, RZ ;  /* 0x0000001002027810 */ /* 0x000fce0007ffe0ff */
[----:B-----5:R-:W-:-:S08]  /*0630*/  DADD R8, R8, R16 ;  /* 0x0000000008087229 */ /* 0x020fd00000000010 */
[----:B------:R-:W-:Y:S01]  /*0640*/  DADD R24, R8, R24 ;  /* 0x0000000008187229 */ /* 0x000fe20000000018 */
[----:B------:R-:W-:Y:S10]  /*0650*/  @P1 BRA `(.L_x_4) ;  /* 0xfffffff800e81947 */ /* 0x000ff4000383ffff */
.L_x_3:
[----:B------:R-:W-:Y:S05]  /*0660*/  BSYNC.RECONVERGENT B1 ;  /* 0x0000000000017941 */ /* 0x000fea0003800200 */
.L_x_2:
[----:B------:R-:W-:Y:S05]  /*0670*/  @!P0 BRA `(.L_x_1) ;  /* 0x0000000400488947 */ /* 0x000fea0003800000 */
[----:B------:R-:W-:Y:S01]  /*0680*/  ISETP.GE.U32.AND P0, PT, R4, 0x8, PT ;  /* 0x000000080400780c */ /* 0x000fe20003f06070 */
[----:B------:R-:W-:Y:S01]  /*0690*/  BSSY.RECONVERGENT B1, `(.L_x_5) ;  /* 0x0000028000017945 */ /* 0x000fe20003800200 */
[----:B------:R-:W-:-:S04]  /*06a0*/  LOP3.LUT R20, R3, 0x7, RZ, 0xc0, !PT ;  /* 0x0000000703147812 */ /* 0x000fc800078ec0ff */
[----:B------:R-:W-:-:S07]  /*06b0*/  ISETP.NE.AND P1, PT, R20, RZ, PT ;  /* 0x000000ff1400720c */ /* 0x000fce0003f25270 */
[----:B------:R-:W-:Y:S06]  /*06c0*/  @!P0 BRA `(.L_x_6) ;  /* 0x0000000000908947 */ /* 0x000fec0003800000 */
[----:B------:R-:W0:Y:S08]  /*06d0*/  LDC.64 R22, c[0x0][0x388] ;  /* 0x0000e200ff167b82 */ /* 0x000e300000000a00 */
[----:B------:R-:W1:Y:S01]  /*06e0*/  LDC.64 R16, c[0x0][0x390] ;  /* 0x0000e400ff107b82 */ /* 0x000e620000000a00 */
[----:B0-----:R-:W-:-:S05]  /*06f0*/  IMAD.WIDE R22, R2, 0x4, R22 ;  /* 0x0000000402167825 */ /* 0x001fca00078e0216 */
[----:B------:R-:W1:Y:S04]  /*0700*/  LDG.E R15, desc[UR4][R22.64] ;  /* 0x00000004160f7981 */ /* 0x000e68000c1e1900 */
[----:B------:R-:W2:Y:S04]  /*0710*/  LDG.E R13, desc[UR4][R22.64+0x4] ;  /* 0x00000404160d7981 */ /* 0x000ea8000c1e1900 */
[----:B------:R-:W3:Y:S04]  /*0720*/  LDG.E R11, desc[UR4][R22.64+0x8] ;  /* 0x00000804160b7981 */ /* 0x000ee8000c1e1900 */
[----:B------:R-:W4:Y:S04]  /*0730*/  LDG.E R9, desc[UR4][R22.64+0xc] ;  /* 0x00000c0416097981 */ /* 0x000f28000c1e1900 */
[----:B------:R-:W5:Y:S04]  /*0740*/  LDG.E R7, desc[UR4][R22.64+0x10] ;  /* 0x0000100416077981 */ /* 0x000f68000c1e1900 */
[----:B------:R-:W5:Y:S04]  /*0750*/  LDG.E R5, desc[UR4][R22.64+0x14] ;  /* 0x0000140416057981 */ /* 0x000f68000c1e1900 */
[----:B------:R-:W5:Y:S04]  /*0760*/  LDG.E R19, desc[UR4][R22.64+0x18] ;  /* 0x0000180416137981 */ /* 0x000f68000c1e1900 */
[----:B------:R-:W5:Y:S01]  /*0770*/  LDG.E R21, desc[UR4][R22.64+0x1c] ;  /* 0x00001c0416157981 */ /* 0x000f62000c1e1900 */
[----:B-1----:R-:W-:-:S04]  /*0780*/  IMAD.WIDE R14, R15, 0x8, R16 ;  /* 0x000000080f0e7825 */ /* 0x002fc800078e0210 */
[--C-:B--2---:R-:W-:Y:S02]  /*0790*/  IMAD.WIDE R12, R13, 0x8, R16.reuse ;  /* 0x000000080d0c7825 */ /* 0x104fe400078e0210 */
[----:B------:R-:W2:Y:S02]  /*07a0*/  LDG.E.64 R14, desc[UR4][R14.64] ;  /* 0x000000040e0e7981 */ /* 0x000ea4000c1e1b00 */
[--C-:B---3--:R-:W-:Y:S02]  /*07b0*/  IMAD.WIDE R10, R11, 0x8, R16.reuse ;  /* 0x000000080b0a7825 */ /* 0x108fe400078e0210 */
[----:B------:R-:W3:Y:S02]  /*07c0*/  LDG.E.64 R12, desc[UR4][R12.64] ;  /* 0x000000040c0c7981 */ /* 0x000ee4000c1e1b00 */
[--C-:B----4-:R-:W-:Y:S02]  /*07d0*/  IMAD.WIDE R8, R9, 0x8, R16.reuse ;  /* 0x0000000809087825 */ /* 0x110fe400078e0210 */
[----:B------:R-:W4:Y:S02]  /*07e0*/  LDG.E.64 R10, desc[UR4][R10.64] ;  /* 0x000000040a0a7981 */ /* 0x000f24000c1e1b00 */
[----:B-----5:R-:W-:-:S02]  /*07f0*/  IMAD.WIDE R6, R7, 0x8, R16 ;  /* 0x0000000807067825 */ /* 0x020fc400078e0210 */
[----:B------:R-:W5:Y:S02]  /*0800*/  LDG.E.64 R8, desc[UR4][R8.64] ;  /* 0x0000000408087981 */ /* 0x000f64000c1e1b00 */
[--C-:B------:R-:W-:Y:S02]  /*0810*/  IMAD.WIDE R4, R5, 0x8, R16.reuse ;  /* 0x0000000805047825 */ /* 0x100fe400078e0210 */
[----:B------:R-:W5:Y:S02]  /*0820*/  LDG.E.64 R6, desc[UR4][R6.64] ;  /* 0x0000000406067981 */ /* 0x000f64000c1e1b00 */
[--C-:B------:R-:W-:Y:S02]  /*0830*/  IMAD.WIDE R18, R19, 0x8, R16.reuse ;  /* 0x0000000813127825 */ /* 0x100fe400078e0210 */
[----:B------:R-:W5:Y:S02]  /*0840*/  LDG.E.64 R4, desc[UR4][R4.64] ;  /* 0x0000000404047981 */ /* 0x000f64000c1e1b00 */
[----:B------:R-:W-:-:S02]  /*0850*/  IMAD.WIDE R16, R21, 0x8, R16 ;  /* 0x0000000815107825 */ /* 0x000fc400078e0210 */
[----:B------:R-:W5:Y:S04]  /*0860*/  LDG.E.64 R18, desc[UR4][R18.64] ;  /* 0x0000000412127981 */ /* 0x000f68000c1e1b00 */
[----:B------:R-:W5:Y:S01]  /*0870*/  LDG.E.64 R16, desc[UR4][R16.64] ;  /* 0x0000000410107981 */ /* 0x000f62000c1e1b00 */
[----:B------:R-:W-:Y:S01]  /*0880*/  IADD3 R2, PT, PT, R2, 0x8, RZ ;  /* 0x0000000802027810 */ /* 0x000fe20007ffe0ff */
[----:B--2---:R-:W-:-:S08]  /*0890*/  DADD R14, R24, R14 ;  /* 0x00000000180e7229 */ /* 0x004fd0000000000e */
[----:B---3--:R-:W-:-:S08]  /*08a0*/  DADD R12, R14, R12 ;  /* 0x000000000e0c7229 */ /* 0x008fd0000000000c */
[----:B----4-:R-:W-:-:S08]  /*08b0*/  DADD R10, R12, R10 ;  /* 0x000000000c0a7229 */ /* 0x010fd0000000000a */
[----:B-----5:R-:W-:-:S08]  /*08c0*/  DADD R8, R10, R8 ;  /* 0x000000000a087229 */ /* 0x020fd00000000008 */
[----:B------:R-:W-:-:S08]  /*08d0*/  DADD R6, R8, R6 ;  /* 0x0000000008067229 */ /* 0x000fd00000000006 */
[----:B------:R-:W-:-:S08]  /*08e0*/  DADD R6, R6, R4 ;  /* 0x0000000006067229 */ /* 0x000fd00000000004 */
[----:B------:R-:W-:-:S08]  /*08f0*/  DADD R6, R6, R18 ;  /* 0x0000000006067229 */ /* 0x000fd00000000012 */
[----:B------:R-:W-:-:S11]  /*0900*/  DADD R24, R6, R16 ;  /* 0x0000000006187229 */ /* 0x000fd60000000010 */
.L_x_6:
[----:B------:R-:W-:Y:S05]  /*0910*/  BSYNC.RECONVERGENT B1 ;  /* 0x0000000000017941 */ /* 0x000fea0003800200 */
.L_x_5:
[----:B------:R-:W-:Y:S05]  /*0920*/  @!P1 BRA `(.L_x_1) ;  /* 0x00000000009c9947 */ /* 0x000fea0003800000 */
[----:B------:R-:W-:Y:S01]  /*0930*/  ISETP.GE.U32.AND P0, PT, R20, 0x4, PT ;  /* 0x000000041400780c */ /* 0x000fe20003f06070 */
[----:B------:R-:W-:Y:S01]  /*0940*/  BSSY.RECONVERGENT B1, `(.L_x_7) ;  /* 0x0000018000017945 */ /* 0x000fe20003800200 */
[----:B------:R-:W-:-:S04]  /*0950*/  LOP3.LUT R3, R3, 0x3, RZ, 0xc0, !PT ;  /* 0x0000000303037812 */ /* 0x000fc800078ec0ff */
[----:B------:R-:W-:-:S07]  /*0960*/  ISETP.NE.AND P1, PT, R3, RZ, PT ;  /* 0x000000ff0300720c */ /* 0x000fce0003f25270 */
[----:B------:R-:W-:Y:S06]  /*0970*/  @!P0 BRA `(.L_x_8) ;  /* 0x0000000000508947 */ /* 0x000fec0003800000 */
[----:B------:R-:W0:Y:S02]  /*0980*/  LDC.64 R4, c[0x0][0x388] ;  /* 0x0000e200ff047b82 */ /* 0x000e240000000a00 */
[----:B0-----:R-:W-:-:S06]  /*0990*/  IMAD.WIDE R8, R2, 0x4, R4 ;  /* 0x0000000402087825 */ /* 0x001fcc00078e0204 */
[----:B------:R-:W0:Y:S01]  /*09a0*/  LDC.64 R4, c[0x0][0x390] ;  /* 0x0000e400ff047b82 */ /* 0x000e220000000a00 */
[----:B------:R-:W0:Y:S04]  /*09b0*/  LDG.E R7, desc[UR4][R8.64] ;  /* 0x0000000408077981 */ /* 0x000e28000c1e1900 */
[----:B------:R-:W2:Y:S04]  /*09c0*/  LDG.E R11, desc[UR4][R8.64+0x4] ;  /* 0x00000404080b7981 */ /* 0x000ea8000c1e1900 */
[----:B------:R-:W3:Y:S04]  /*09d0*/  LDG.E R13, desc[UR4][R8.64+0x8] ;  /* 0x00000804080d7981 */ /* 0x000ee8000c1e1900 */
[----:B------:R-:W4:Y:S01]  /*09e0*/  LDG.E R15, desc[UR4][R8.64+0xc] ;  /* 0x00000c04080f7981 */ /* 0x000f22000c1e1900 */
[----:B0-----:R-:W-:-:S04]  /*09f0*/  IMAD.WIDE R6, R7, 0x8, R4 ;  /* 0x0000000807067825 */ /* 0x001fc800078e0204 */
[--C-:B--2---:R-:W-:Y:S02]  /*0a00*/  IMAD.WIDE R10, R11, 0x8, R4.reuse ;  /* 0x000000080b0a7825 */ /* 0x104fe400078e0204 */
[----:B------:R-:W2:Y:S02]  /*0a10*/  LDG.E.64 R6, desc[UR4][R6.64] ;  /* 0x0000000406067981 */ /* 0x000ea4000c1e1b00 */
[--C-:B---3--:R-:W-:Y:S02]  /*0a20*/  IMAD.WIDE R12, R13, 0x8, R4.reuse ;  /* 0x000000080d0c7825 */ /* 0x108fe400078e0204 */
[----:B------:R-:W3:Y:S02]  /*0a30*/  LDG.E.64 R10, desc[UR4][R10.64] ;  /* 0x000000040a0a7981 */ /* 0x000ee4000c1e1b00 */
[----:B----4-:R-:W-:Y:S02]  /*0a40*/  IMAD.WIDE R4, R15, 0x8, R4 ;  /* 0x000000080f047825 */ /* 0x010fe400078e0204 */
[----:B------:R-:W4:Y:S04]  /*0a50*/  LDG.E.64 R12, desc[UR4][R12.64] ;  /* 0x000000040c0c7981 */ /* 0x000f28000c1e1b00 */
[----:B------:R-:W5:Y:S01]  /*0a60*/  LDG.E.64 R4, desc[UR4][R4.64] ;  /* 0x0000000404047981 */ /* 0x000f62000c1e1b00 */
[----:B------:R-:W-:Y:S01]  /*0a70*/  VIADD R2, R2, 0x4 ;  /* 0x0000000402027836 */ /* 0x000fe20000000000 */
[----:B--2---:R-:W-:-:S08]  /*0a80*/  DADD R24, R24, R6 ;  /* 0x0000000018187229 */ /* 0x004fd00000000006 */
[----:B---3--:R-:W-:-:S08]  /*0a90*/  DADD R24, R24, R10 ;  /* 0x0000000018187229 */ /* 0x008fd0000000000a */
[----:B----4-:R-:W-:-:S08]  /*0aa0*/  DADD R24, R24, R12 ;  /* 0x0000000018187229 */ /* 0x010fd0000000000c */
[----:B-----5:R-:W-:-:S11]  /*0ab0*/  DADD R24, R24, R4 ;  /* 0x0000000018187229 */ /* 0x020fd60000000004 */
.L_x_8:
[----:B------:R-:W-:Y:S05]  /*0ac0*/  BSYNC.RECONVERGENT B1 ;  /* 0x0000000000017941 */ /* 0x000fea0003800200 */
.L_x_7:
[----:B------:R-:W-:Y:S05]  /*0ad0*/  @!P1 BRA `(.L_x_1) ;  /* 0x0000000000309947 */ /* 0x000fea0003800000 */
[----:B------:R-:W0:Y:S01]  /*0ae0*/  LDC.64 R10, c[0x0][0x390] ;  /* 0x0000e400ff0a7b82 */ /* 0x000e220000000a00 */
[----:B------:R-:W-:-:S07]  /*0af0*/  IADD3 R3, PT, PT, -R3, RZ, RZ ;  /* 0x000000ff03037210 */ /* 0x000fce0007ffe1ff */
[----:B------:R-:W1:Y:S02]  /*0b00*/  LDC.64 R8, c[0x0][0x388] ;  /* 0x0000e200ff087b82 */ /* 0x000e640000000a00 */
.L_x_9:
[----:B-1----:R-:W-:-:S06]  /*0b10*/  IMAD.WIDE R4, R2, 0x4, R8 ;  /* 0x0000000402047825 */ /* 0x002fcc00078e0208 */
[----:B------:R-:W0:Y:S01]  /*0b20*/  LDG.E R5, desc[UR4][R4.64] ;  /* 0x0000000404057981 */ /* 0x000e22000c1e1900 */
[----:B------:R-:W-:-:S04]  /*0b30*/  IADD3 R3, PT, PT, R3, 0x1, RZ ;  /* 0x0000000103037810 */ /* 0x000fc80007ffe0ff */
[----:B------:R-:W-:Y:S01]  /*0b40*/  ISETP.NE.AND P0, PT, R3, RZ, PT ;  /* 0x000000ff0300720c */ /* 0x000fe20003f05270 */
[----:B0-----:R-:W-:-:S06]  /*0b50*/  IMAD.WIDE R6, R5, 0x8, R10 ;  /* 0x0000000805067825 */ /* 0x001fcc00078e020a */
[----:B------:R-:W2:Y:S01]  /*0b60*/  LDG.E.64 R6, desc[UR4][R6.64] ;  /* 0x0000000406067981 */ /* 0x000ea2000c1e1b00 */
[----:B------:R-:W-:Y:S01]  /*0b70*/  VIADD R2, R2, 0x1 ;  /* 0x0000000102027836 */ /* 0x000fe20000000000 */
[----:B--2---:R-:W-:-:S04]  /*0b80*/  DADD R24, R6, R24 ;  /* 0x0000000006187229 */ /* 0x004fc80000000018 */
[----:B------:R-:W-:Y:S07]  /*0b90*/  @P0 BRA `(.L_x_9) ;  /* 0xfffffffc00dc0947 */ /* 0x000fee000383ffff */
.L_x_1:
[----:B------:R-:W-:Y:S05]  /*0ba0*/  BSYNC.RECONVERGENT B0 ;  /* 0x0000000000007941 */ /* 0x000fea0003800200 */
.L_x_0:
[----:B------:R-:W0:Y:S01]  /*0bb0*/  MUFU.RCP64H R3, R25 ;  /* 0x0000001900037308 */ /* 0x000e220000001800 */
[----:B------:R-:W-:Y:S01]  /*0bc0*/  IADD3 R2, PT, PT, R25, 0x300402, RZ ;  /* 0x0030040219027810 */ /* 0x000fe20007ffe0ff */
[----:B------:R-:W-:Y:S03]  /*0bd0*/  BSSY.RECONVERGENT B0, `(.L_x_10) ;  /* 0x000000e000007945 */ /* 0x000fe60003800200 */
[----:B------:R-:W-:Y:S02]  /*0be0*/  FSETP.GEU.AND P0, PT, |R2|, 5.8789094863358348022e-39, PT ;  /* 0x004004020200780b */ /* 0x000fe40003f0e200 */
[----:B0-----:R-:W-:-:S08]  /*0bf0*/  DFMA R4, R2, -R24, 1 ;  /* 0x3ff000000204742b */ /* 0x001fd00000000818 */
[----:B------:R-:W-:-:S08]  /*0c00*/  DFMA R4, R4, R4, R4 ;  /* 0x000000040404722b */ /* 0x000fd00000000004 */
[----:B------:R-:W-:-:S08]  /*0c10*/  DFMA R4, R2, R4, R2 ;  /* 0x000000040204722b */ /* 0x000fd00000000002 */
[----:B------:R-:W-:-:S08]  /*0c20*/  DFMA R6, R4, -R24, 1 ;  /* 0x3ff000000406742b */ /* 0x000fd00000000818 */
[----:B------:R-:W-:Y:S01]  /*0c30*/  DFMA R4, R4, R6, R4 ;  /* 0x000000060404722b */ /* 0x000fe20000000004 */
[----:B------:R-:W-:Y:S10]  /*0c40*/  @P0 BRA `(.L_x_11) ;  /* 0x0000000000180947 */ /* 0x000ff40003800000 */
[----:B------:R-:W-:Y:S01]  /*0c50*/  LOP3.LUT R2, R25, 0x7fffffff, RZ, 0xc0, !PT ;  /* 0x7fffffff19027812 */ /* 0x000fe200078ec0ff */
[----:B------:R-:W-:Y:S01]  /*0c60*/  IMAD.MOV.U32 R5, RZ, RZ, R25 ;  /* 0x000000ffff057224 */ /* 0x000fe200078e0019 */
[----:B------:R-:W-:Y:S02]  /*0c70*/  MOV R4, R24 ;  /* 0x0000001800047202 */ /* 0x000fe40000000f00 */
[----:B------:R-:W-:Y:S02]  /*0c80*/  IADD3 R8, PT, PT, R2, -0x100000, RZ ;  /* 0xfff0000002087810 */ /* 0x000fe40007ffe0ff */
[----:B------:R-:W-:-:S07]  /*0c90*/  MOV R2, 0xcb0 ;  /* 0x00000cb000027802 */ /* 0x000fce0000000f00 */
[----:B------:R-:W-:Y:S05]  /*0ca0*/  CALL.REL.NOINC `($__internal_0_$__cuda_sm20_dblrcp_rn_slowpath_v3) ;  /* 0x0000000000147944 */ /* 0x000fea0003c00000 */
.L_x_11:
[----:B------:R-:W-:Y:S05]  /*0cb0*/  BSYNC.RECONVERGENT B0 ;  /* 0x0000000000007941 */ /* 0x000fea0003800200 */
.L_x_10:
[----:B------:R-:W0:Y:S02]  /*0cc0*/  LDC.64 R2, c[0x0][0x398] ;  /* 0x0000e600ff027b82 */ /* 0x000e240000000a00 */
[----:B0-----:R-:W-:-:S05]  /*0cd0*/  IMAD.WIDE R2, R0, 0x8, R2 ;  /* 0x0000000800027825 */ /* 0x001fca00078e0202 */
[----:B------:R-:W-:Y:S01]  /*0ce0*/  STG.E.64 desc[UR4][R2.64], R4 ;  /* 0x0000000402007986 */ /* 0x000fe2000c101b04 */
[----:B------:R-:W-:Y:S05]  /*0cf0*/  EXIT ;  /* 0x000000000000794d */ /* 0x000fea0003800000 */
        .weak           $__internal_0_$__cuda_sm20_dblrcp_rn_slowpath_v3
        .type           $__internal_0_$__cuda_sm20_dblrcp_rn_slowpath_v3,@function
        .size           $__internal_0_$__cuda_sm20_dblrcp_rn_slowpath_v3,(.L_x_45 - $__internal_0_$__cuda_sm20_dblrcp_rn_slowpath_v3)
$__internal_0_$__cuda_sm20_dblrcp_rn_slowpath_v3:
[----:B------:R-:W-:Y:S01]  /*0d00*/  DSETP.GTU.AND P0, PT, |R4|, +INF , PT ;  /* 0x7ff000000400742a */ /* 0x000fe20003f0c200 */
[----:B------:R-:W-:-:S13]  /*0d10*/  BSSY.RECONVERGENT B1, `(.L_x_12) ;  /* 0x0000023000017945 */ /* 0x000fda0003800200 */
[----:B------:R-:W-:Y:S05]  /*0d20*/  @P0 BRA `(.L_x_13) ;  /* 0x00000000007c0947 */ /* 0x000fea0003800000 */
[----:B------:R-:W-:-:S04]  /*0d30*/  LOP3.LUT R9, R5, 0x7fffffff, RZ, 0xc0, !PT ;  /* 0x7fffffff05097812 */ /* 0x000fc800078ec0ff */
[----:B------:R-:W-:-:S04]  /*0d40*/  IADD3 R3, PT, PT, R9, -0x1, RZ ;  /* 0xffffffff09037810 */ /* 0x000fc80007ffe0ff */
[----:B------:R-:W-:-:S13]  /*0d50*/  ISETP.GE.U32.AND P0, PT, R3, 0x7fefffff, PT ;  /* 0x7fefffff0300780c */ /* 0x000fda0003f06070 */
[----:B------:R-:W-:Y:S01]  /*0d60*/  @P0 LOP3.LUT R7, R5, 0x7ff00000, RZ, 0x3c, !PT ;  /* 0x7ff0000005070812 */ /* 0x000fe200078e3cff */
[----:B------:R-:W-:Y:S01]  /*0d70*/  @P0 IMAD.MOV.U32 R6, RZ, RZ, RZ ;  /* 0x000000ffff060224 */ /* 0x000fe200078e00ff */
[----:B------:R-:W-:Y:S06]  /*0d80*/  @P0 BRA `(.L_x_14) ;  /* 0x00000000006c0947 */ /* 0x000fec0003800000 */
[----:B------:R-:W-:-:S13]  /*0d90*/  ISETP.GE.U32.AND P0, PT, R9, 0x1000001, PT ;  /* 0x010000010900780c */ /* 0x000fda0003f06070 */
[----:B------:R-:W-:Y:S05]  /*0da0*/  @!P0 BRA `(.L_x_15) ;  /* 0x0000000000348947 */ /* 0x000fea0003800000 */
[----:B------:R-:W-:Y:S02]  /*0db0*/  IADD3 R7, PT, PT, R5, -0x3fe00000, RZ ;  /* 0xc020000005077810 */ /* 0x000fe40007ffe0ff */
[----:B------:R-:W-:Y:S02]  /*0dc0*/  MOV R6, R4 ;  /* 0x0000000400067202 */ /* 0x000fe40000000f00 */
[----:B------:R-:W0:Y:S04]  /*0dd0*/  MUFU.RCP64H R9, R7 ;  /* 0x0000000700097308 */ /* 0x000e280000001800 */
[----:B0-----:R-:W-:-:S08]  /*0de0*/  DFMA R10, -R6, R8, 1 ;  /* 0x3ff00000060a742b */ /* 0x001fd00000000108 */
[----:B------:R-:W-:-:S08]  /*0df0*/  DFMA R10, R10, R10, R10 ;  /* 0x0000000a0a0a722b */ /* 0x000fd0000000000a */
[----:B------:R-:W-:-:S08]  /*0e00*/  DFMA R10, R8, R10, R8 ;  /* 0x0000000a080a722b */ /* 0x000fd00000000008 */
[----:B------:R-:W-:-:S08]  /*0e10*/  DFMA R8, -R6, R10, 1 ;  /* 0x3ff000000608742b */ /* 0x000fd0000000010a */
[----:B------:R-:W-:-:S08]  /*0e20*/  DFMA R8, R10, R8, R10 ;  /* 0x000000080a08722b */ /* 0x000fd0000000000a */
[----:B------:R-:W-:-:S08]  /*0e30*/  DMUL R8, R8, 2.2250738585072013831e-308 ;  /* 0x0010000008087828 */ /* 0x000fd00000000000 */
[----:B------:R-:W-:-:S08]  /*0e40*/  DFMA R4, -R4, R8, 1 ;  /* 0x3ff000000404742b */ /* 0x000fd00000000108 */
[----:B------:R-:W-:-:S08]  /*0e50*/  DFMA R4, R4, R4, R4 ;  /* 0x000000040404722b */ /* 0x000fd00000000004 */
[----:B------:R-:W-:Y:S01]  /*0e60*/  DFMA R6, R8, R4, R8 ;  /* 0x000000040806722b */ /* 0x000fe20000000008 */
[----:B------:R-:W-:Y:S10]  /*0e70*/  BRA `(.L_x_14) ;  /* 0x0000000000307947 */ /* 0x000ff40003800000 */
.L_x_15:
[----:B------:R-:W-:Y:S01]  /*0e80*/  DMUL R4, R4, 8.11296384146066816958e+31 ;  /* 0x4690000004047828 */ /* 0x000fe20000000000 */
[----:B------:R-:W-:-:S05]  /*0e90*/  MOV R6, R8 ;  /* 0x0000000800067202 */ /* 0x000fca0000000f00 */
[----:B------:R-:W0:Y:S02]  /*0ea0*/  MUFU.RCP64H R7, R5 ;  /* 0x0000000500077308 */ /* 0x000e240000001800 */
[----:B0-----:R-:W-:-:S08]  /*0eb0*/  DFMA R8, -R4, R6, 1 ;  /* 0x3ff000000408742b */ /* 0x001fd00000000106 */
[----:B------:R-:W-:-:S08]  /*0ec0*/  DFMA R8, R8, R8, R8 ;  /* 0x000000080808722b */ /* 0x000fd00000000008 */
[----:B------:R-:W-:-:S08]  /*0ed0*/  DFMA R8, R6, R8, R6 ;  /* 0x000000080608722b */ /* 0x000fd00000000006 */
[----:B------:R-:W-:-:S08]  /*0ee0*/  DFMA R6, -R4, R8, 1 ;  /* 0x3ff000000406742b */ /* 0x000fd00000000108 */
[----:B------:R-:W-:-:S08]  /*0ef0*/  DFMA R6, R8, R6, R8 ;  /* 0x000000060806722b */ /* 0x000fd00000000008 */
[----:B------:R-:W-:Y:S01]  /*0f00*/  DMUL R6, R6, 8.11296384146066816958e+31 ;  /* 0x4690000006067828 */ /* 0x000fe20000000000 */
[----:B------:R-:W-:Y:S10]  /*0f10*/  BRA `(.L_x_14) ;  /* 0x0000000000087947 */ /* 0x000ff40003800000 */
.L_x_13:
[----:B------:R-:W-:Y:S01]  /*0f20*/  LOP3.LUT R7, R5, 0x80000, RZ, 0xfc, !PT ;  /* 0x0008000005077812 */ /* 0x000fe200078efcff */
[----:B------:R-:W-:-:S07]  /*0f30*/  IMAD.MOV.U32 R6, RZ, RZ, R4 ;  /* 0x000000ffff067224 */ /* 0x000fce00078e0004 */
.L_x_14:
[----:B------:R-:W-:Y:S05]  /*0f40*/  BSYNC.RECONVERGENT B1 ;  /* 0x0000000000017941 */ /* 0x000fea0003800200 */
.L_x_12:
[----:B------:R-:W-:Y:S01]  /*0f50*/  HFMA2 R3, -RZ, RZ, 0, 0 ;  /* 0x00000000ff037431 */ /* 0x000fe200000001ff */
[----:B------:R-:W-:Y:S02]  /*0f60*/  MOV R4, R6 ;  /* 0x0000000600047202 */ /* 0x000fe40000000f00 */
[----:B------:R-:W-:Y:S01]  /*0f70*/  MOV R5, R7 ;  /* 0x0000000700057202 */ /* 0x000fe20000000f00 */
[----:B------:R-:W-:Y:S06]  /*0f80*/  RET.REL.NODEC R2 `(_Z9scaleskCVPiS_PdS0_i) ;  /* 0xfffffff0021c7950 */ /* 0x000fec0003c3ffff */
.L_x_16:
[----:B------:R-:W-:-:S00]  /*0f90*/  BRA `(.L_x_16) ;  /* 0xfffffffc00fc7947 */ /* 0x000fc0000383ffff */
[----:B------:R-:W-:-:S00]  /*0fa0*/  NOP ;  /* 0x0000000000007918 */ /* 0x000fc00000000000 */
        /* <DEDUP_REMOVED lines=13> */
.L_x_45:


//--------------------- .text._Z9scaleskRVPiS_PdS0_i --------------------------
	.section	.text._Z9scaleskRVPiS_PdS0_i,"ax",@progbits
	.align	128
        .global         _Z9scaleskRVPiS_PdS0_i
        .type           _Z9scaleskRVPiS_PdS0_i,@function
        .size           _Z9scaleskRVPiS_PdS0_i,(.L_x_46 - _Z9scaleskRVPiS_PdS0_i)
        .other          _Z9scaleskRVPiS_PdS0_i,@"STO_CUDA_ENTRY STV_DEFAULT"
_Z9scaleskRVPiS_PdS0_i:
.text._Z9scaleskRVPiS_PdS0_i:
        /* <DEDUP_REMOVED lines=32> */
.L_x_21:
        /* <DEDUP_REMOVED lines=70> */
.L_x_20:
[----:B------:R-:W-:Y:S05]  /*0660*/  BSYNC.RECONVERGENT B1 ;  /* 0x0000000000017941 */ /* 0x000fea0003800200 */
.L_x_19:
        /* <DEDUP_REMOVED lines=42> */
.L_x_23:
[----:B------:R-:W-:Y:S05]  /*0910*/  BSYNC.RECONVERGENT B1 ;  /* 0x0000000000017941 */ /* 0x000fea0003800200 */
.L_x_22:
        /* <DEDUP_REMOVED lines=26> */
.L_x_25:
[----:B------:R-:W-:Y:S05]  /*0ac0*/  BSYNC.RECONVERGENT B1 ;  /* 0x0000000000017941 */ /* 0x000fea0003800200 */
.L_x_24:
[----:B------:R-:W-:Y:S05]  /*0ad0*/  @!P1 BRA `(.L_x_18) ;  /* 0x0000000000309947 */ /* 0x000fea0003800000 */
[----:B------:R-:W0:Y:S01]  /*0ae0*/  LDC.64 R10, c[0x0][0x398] ;  /* 0x0000e600ff0a7b82 */ /* 0x000e220000000a00 */
[----:B------:R-:W-:-:S07]  /*0af0*/  IADD3 R3, PT, PT, -R3, RZ, RZ ;  /* 0x000000ff03037210 */ /* 0x000fce0007ffe1ff */
[----:B------:R-:W1:Y:S02]  /*0b00*/  LDC.64 R8, c[0x0][0x388] ;  /* 0x0000e200ff087b82 */ /* 0x000e640000000a00 */
.L_x_26:
        /* <DEDUP_REMOVED lines=9> */
.L_x_18:
[----:B------:R-:W-:Y:S05]  /*0ba0*/  BSYNC.RECONVERGENT B0 ;  /* 0x0000000000007941 */ /* 0x000fea0003800200 */
.L_x_17:
        /* <DEDUP_REMOVED lines=15> */
[----:B------:R-:W-:Y:S05]  /*0ca0*/  CALL.REL.NOINC `($__internal_1_$__cuda_sm20_dblrcp_rn_slowpath_v3) ;  /* 0x0000000000147944 */ /* 0x000fea0003c00000 */
.L_x_28:
[----:B------:R-:W-:Y:S05]  /*0cb0*/  BSYNC.RECONVERGENT B0 ;  /* 0x0000000000007941 */ /* 0x000fea0003800200 */
.L_x_27:
[----:B------:R-:W0:Y:S02]  /*0cc0*/  LDC.64 R2, c[0x0][0x390] ;  /* 0x0000e400ff027b82 */ /* 0x000e240000000a00 */
[----:B0-----:R-:W-:-:S05]  /*0cd0*/  IMAD.WIDE R2, R0, 0x8, R2 ;  /* 0x0000000800027825 */ /* 0x001fca00078e0202 */
[----:B------:R-:W-:Y:S01]  /*0ce0*/  STG.E.64 desc[UR4][R2.64], R4 ;  /* 0x0000000402007986 */ /* 0x000fe2000c101b04 */
[----:B------:R-:W-:Y:S05]  /*0cf0*/  EXIT ;  /* 0x000000000000794d */ /* 0x000fea0003800000 */
        .weak           $__internal_1_$__cuda_sm20_dblrcp_rn_slowpath_v3
        .type           $__internal_1_$__cuda_sm20_dblrcp_rn_slowpath_v3,@function
        .size           $__internal_1_$__cuda_sm20_dblrcp_rn_slowpath_v3,(.L_x_46 - $__internal_1_$__cuda_sm20_dblrcp_rn_slowpath_v3)
$__internal_1_$__cuda_sm20_dblrcp_rn_slowpath_v3:
        /* <DEDUP_REMOVED lines=24> */
.L_x_32:
        /* <DEDUP_REMOVED lines=10> */
.L_x_30:
[----:B------:R-:W-:Y:S01]  /*0f20*/  LOP3.LUT R7, R5, 0x80000, RZ, 0xfc, !PT ;  /* 0x0008000005077812 */ /* 0x000fe200078efcff */
[----:B------:R-:W-:-:S07]  /*0f30*/  IMAD.MOV.U32 R6, RZ, RZ, R4 ;  /* 0x000000ffff067224 */ /* 0x000fce00078e0004 */
.L_x_31:
[----:B------:R-:W-:Y:S05]  /*0f40*/  BSYNC.RECONVERGENT B1 ;  /* 0x0000000000017941 */ /* 0x000fea0003800200 */
.L_x_29:
[----:B------:R-:W-:Y:S01]  /*0f50*/  HFMA2 R3, -RZ, RZ, 0, 0 ;  /* 0x00000000ff037431 */ /* 0x000fe200000001ff */
[----:B------:R-:W-:Y:S02]  /*0f60*/  MOV R4, R6 ;  /* 0x0000000600047202 */ /* 0x000fe40000000f00 */
[----:B------:R-:W-:Y:S01]  /*0f70*/  MOV R5, R7 ;  /* 0x0000000700057202 */ /* 0x000fe20000000f00 */
[----:B------:R-:W-:Y:S06]  /*0f80*/  RET.REL.NODEC R2 `(_Z9scaleskRVPiS_PdS0_i) ;  /* 0xfffffff0021c7950 */ /* 0x000fec0003c3ffff */
.L_x_33:
        /* <DEDUP_REMOVED lines=15> */
.L_x_46:


//--------------------- .text._Z14calculateErrorPiS_PdS0_S0_i --------------------------
	.section	.text._Z14calculateErrorPiS_PdS0_S0_i,"ax",@progbits
	.align	128
        .global         _Z14calculateErrorPiS_PdS0_S0_i
        .type           _Z14calculateErrorPiS_PdS0_S0_i,@function
        .size           _Z14calculateErrorPiS_PdS0_S0_i,(.L_x_49 - _Z14calculateErrorPiS_PdS0_S0_i)
        .other          _Z14calculateErrorPiS_PdS0_S0_i,@"STO_CUDA_ENTRY STV_DEFAULT"
_Z14calculateErrorPiS_PdS0_S0_i:
.text._Z14calculateErrorPiS_PdS0_S0_i:
        /* <DEDUP_REMOVED lines=17> */
[----:B------:R-:W0:Y:S02]  /*0110*/  LDC.64 R8, c[0x0][0x390] ;  /* 0x0000e400ff087b82 */ /* 0x000e240000000a00 */
[----:B0-----:R-:W-:-:S06]  /*0120*/  IMAD.WIDE R8, R5, 0x8, R8 ;  /* 0x0000000805087825 */ /* 0x001fcc00078e0208 */
[----:B------:R-:W5:Y:S01]  /*0130*/  LDG.E.64 R8, desc[UR4][R8.64] ;  /* 0x0000000408087981 */ /* 0x000f62000c1e1b00 */
[CC--:B------:R-:W-:Y:S01]  /*0140*/  IADD3 R3, PT, PT, R7.reuse, -R0.reuse, RZ ;  /* 0x8000000007037210 */ /* 0x0c0fe20007ffe0ff */
[----:B------:R-:W-:Y:S01]  /*0150*/  BSSY.RECONVERGENT B1, `(.L_x_36) ;  /* 0x0000053000017945 */ /* 0x000fe20003800200 */
[----:B------:R-:W-:Y:S02]  /*0160*/  IADD3 R7, PT, PT, -R7, R0, RZ ;  /* 0x0000000007077210 */ /* 0x000fe40007ffe1ff */
[----:B------:R-:W-:Y:S02]  /*0170*/  CS2R R24, SRZ ;  /* 0x0000000000187805 */ /* 0x000fe4000001ff00 */
        /* <DEDUP_REMOVED lines=10> */
.L_x_38:
[----:B------:R-:W-:Y:S01]  /*0220*/  IMAD.WIDE R28, R0, 0x4, R10 ;  /* 0x00000004001c7825 */ /* 0x000fe200078e020a */
[----:B------:R-:W0:Y:S04]  /*0230*/  LDC.64 R12, c[0x0][0x398] ;  /* 0x0000e600ff0c7b82 */ /* 0x000e280000000a00 */
[----:B------:R-:W0:Y:S04]  /*0240*/  LDG.E R15, desc[UR4][R28.64+-0x20] ;  /* 0xffffe0041c0f7981 */ /* 0x000e28000c1e1900 */
[----:B------:R-:W2:Y:S04]  /*0250*/  LDG.E R23, desc[UR4][R28.64+-0x1c] ;  /* 0xffffe4041c177981 */ /* 0x000ea8000c1e1900 */
[----:B------:R-:W3:Y:S04]  /*0260*/  LDG.E R19, desc[UR4][R28.64+-0x18] ;  /* 0xffffe8041c137981 */ /* 0x000ee8000c1e1900 */
[----:B------:R-:W4:Y:S04]  /*0270*/  LDG.E R7, desc[UR4][R28.64+-0x14] ;  /* 0xffffec041c077981 */ /* 0x000f28000c1e1900 */
[----:B------:R-:W4:Y:S04]  /*0280*/  LDG.E R27, desc[UR4][R28.64+-0x10] ;  /* 0xfffff0041c1b7981 */ /* 0x000f28000c1e1900 */
[----:B------:R-:W4:Y:S04]  /*0290*/  LDG.E R17, desc[UR4][R28.64+-0xc] ;  /* 0xfffff4041c117981 */ /* 0x000f28000c1e1900 */
[----:B------:R-:W4:Y:S04]  /*02a0*/  LDG.E R21, desc[UR4][R28.64+-0x8] ;  /* 0xfffff8041c157981 */ /* 0x000f28000c1e1900 */
[----:B------:R-:W4:Y:S01]  /*02b0*/  LDG.E R5, desc[UR4][R28.64+-0x4] ;  /* 0xfffffc041c057981 */ /* 0x000f22000c1e1900 */
[----:B0-----:R-:W-:-:S06]  /*02c0*/  IMAD.WIDE R14, R15, 0x8, R12 ;  /* 0x000000080f0e7825 */ /* 0x001fcc00078e020c */
[----:B------:R-:W4:Y:S01]  /*02d0*/  LDG.E.64 R14, desc[UR4][R14.64] ;  /* 0x000000040e0e7981 */ /* 0x000f22000c1e1b00 */
[----:B--2---:R-:W-:-:S06]  /*02e0*/  IMAD.WIDE R22, R23, 0x8, R12 ;  /* 0x0000000817167825 */ /* 0x004fcc00078e020c */
[----:B------:R-:W2:Y:S01]  /*02f0*/  LDG.E.64 R22, desc[UR4][R22.64] ;  /* 0x0000000416167981 */ /* 0x000ea2000c1e1b00 */
[----:B---3--:R-:W-:-:S06]  /*0300*/  IMAD.WIDE R18, R19, 0x8, R12 ;  /* 0x0000000813127825 */ /* 0x008fcc00078e020c */
[----:B------:R-:W3:Y:S01]  /*0310*/  LDG.E.64 R18, desc[UR4][R18.64] ;  /* 0x0000000412127981 */ /* 0x000ee2000c1e1b00 */
[----:B----4-:R-:W-:-:S06]  /*0320*/  IMAD.WIDE R6, R7, 0x8, R12 ;  /* 0x0000000807067825 */ /* 0x010fcc00078e020c */
[----:B------:R-:W4:Y:S01]  /*0330*/  LDG.E.64 R6, desc[UR4][R6.64] ;  /* 0x0000000406067981 */ /* 0x000f22000c1e1b00 */
[----:B------:R-:W-:-:S06]  /*0340*/  IMAD.WIDE R20, R21, 0x8, R12 ;  /* 0x0000000815147825 */ /* 0x000fcc00078e020c */
[----:B------:R-:W4:Y:S01]  /*0350*/  LDG.E.64 R20, desc[UR4][R20.64] ;  /* 0x0000000414147981 */ /* 0x000f22000c1e1b00 */
[C---:B-----5:R-:W-:Y:S01]  /*0360*/  DFMA R14, R8.reuse, R14, R24 ;  /* 0x0000000e080e722b */ /* 0x060fe20000000018 */
[--C-:B------:R-:W-:Y:S02]  /*0370*/  IMAD.WIDE R24, R27, 0x8, R12.reuse ;  /* 0x000000081b187825 */ /* 0x100fe400078e020c */
[----:B------:R-:W4:Y:S04]  /*0380*/  LDG.E R27, desc[UR4][R28.64+0x1c] ;  /* 0x00001c041c1b7981 */ /* 0x000f28000c1e1900 */
[----:B------:R-:W4:Y:S01]  /*0390*/  LDG.E.64 R24, desc[UR4][R24.64] ;  /* 0x0000000418187981 */ /* 0x000f22000c1e1b00 */
[----:B--2---:R-:W-:Y:S01]  /*03a0*/  DFMA R22, R8, R22, R14 ;  /* 0x000000160816722b */ /* 0x004fe2000000000e */
[----:B------:R-:W-:-:S02]  /*03b0*/  IMAD.WIDE R14, R17, 0x8, R12 ;  /* 0x00000008110e7825 */ /* 0x000fc400078e020c */
[----:B------:R-:W2:Y:S04]  /*03c0*/  LDG.E R17, desc[UR4][R28.64] ;  /* 0x000000041c117981 */ /* 0x000ea8000c1e1900 */
[----:B------:R-:W2:Y:S01]  /*03d0*/  LDG.E.64 R14, desc[UR4][R14.64] ;  /* 0x000000040e0e7981 */ /* 0x000ea2000c1e1b00 */
[----:B---3--:R-:W-:-:S03]  /*03e0*/  DFMA R18, R8, R18, R22 ;  /* 0x000000120812722b */ /* 0x008fc60000000016 */
[----:B------:R-:W3:Y:S04]  /*03f0*/  LDG.E R22, desc[UR4][R28.64+0x4] ;  /* 0x000004041c167981 */ /* 0x000ee8000c1e1900 */
[----:B------:R-:W3:Y:S01]  /*0400*/  LDG.E R23, desc[UR4][R28.64+0x8] ;  /* 0x000008041c177981 */ /* 0x000ee2000c1e1900 */
[C---:B----4-:R-:W-:Y:S01]  /*0410*/  DFMA R6, R8.reuse, R6, R18 ;  /* 0x000000060806722b */ /* 0x050fe20000000012 */
[----:B------:R-:W-:Y:S02]  /*0420*/  IMAD.WIDE R18, R5, 0x8, R12 ;  /* 0x0000000805127825 */ /* 0x000fe400078e020c */
[----:B------:R-:W4:Y:S04]  /*0430*/  LDG.E R5, desc[UR4][R28.64+0xc] ;  /* 0x00000c041c057981 */ /* 0x000f28000c1e1900 */
[----:B------:R-:W4:Y:S01]  /*0440*/  LDG.E.64 R18, desc[UR4][R18.64] ;  /* 0x0000000412127981 */ /* 0x000f22000c1e1b00 */
[----:B------:R-:W-:-:S03]  /*0450*/  DFMA R24, R8, R24, R6 ;  /* 0x000000180818722b */ /* 0x000fc60000000006 */
[----:B------:R-:W4:Y:S01]  /*0460*/  LDG.E R6, desc[UR4][R28.64+0x10] ;  /* 0x000010041c067981 */ /* 0x000f22000c1e1900 */
[----:B--2---:R-:W-:-:S03]  /*0470*/  IMAD.WIDE R16, R17, 0x8, R12 ;  /* 0x0000000811107825 */ /* 0x004fc600078e020c */
[----:B------:R-:W2:Y:S01]  /*0480*/  LDG.E R7, desc[UR4][R28.64+0x14] ;  /* 0x000014041c077981 */ /* 0x000ea2000c1e1900 */
[----:B------:R-:W-:-:S03]  /*0490*/  DFMA R14, R8, R14, R24 ;  /* 0x0000000e080e722b */ /* 0x000fc60000000018 */
[----:B------:R-:W2:Y:S04]  /*04a0*/  LDG.E.64 R16, desc[UR4][R16.64] ;  /* 0x0000000410107981 */ /* 0x000ea8000c1e1b00 */
[----:B------:R0:W2:Y:S01]  /*04b0*/  LDG.E R25, desc[UR4][R28.64+0x18] ;  /* 0x000018041c197981 */ /* 0x0000a2000c1e1900 */
[----:B------:R-:W-:Y:S01]  /*04c0*/  DFMA R20, R8, R20, R14 ;  /* 0x000000140814722b */ /* 0x000fe2000000000e */
[----:B---3--:R-:W-:-:S04]  /*04d0*/  IMAD.WIDE R14, R22, 0x8, R12 ;  /* 0x00000008160e7825 */ /* 0x008fc800078e020c */
[----:B------:R-:W-:Y:S02]  /*04e0*/  IMAD.WIDE R22, R23, 0x8, R12 ;  /* 0x0000000817167825 */ /* 0x000fe400078e020c */
[----:B------:R-:W3:Y:S01]  /*04f0*/  LDG.E.64 R14, desc[UR4][R14.64] ;  /* 0x000000040e0e7981 */ /* 0x000ee2000c1e1b00 */
[----:B----4-:R-:W-:-:S03]  /*0500*/  DFMA R18, R8, R18, R20 ;  /* 0x000000120812722b */ /* 0x010fc60000000014 */
[----:B------:R-:W4:Y:S01]  /*0510*/  LDG.E.64 R22, desc[UR4][R22.64] ;  /* 0x0000000416167981 */ /* 0x000f22000c1e1b00 */
[----:B------:R-:W-:-:S06]  /*0520*/  IMAD.WIDE R20, R5, 0x8, R12 ;  /* 0x0000000805147825 */ /* 0x000fcc00078e020c */
[----:B------:R-:W4:Y:S01]  /*0530*/  LDG.E.64 R20, desc[UR4][R20.64] ;  /* 0x0000000414147981 */ /* 0x000f22000c1e1b00 */
[----:B0-----:R-:W-:-:S04]  /*0540*/  IMAD.WIDE R28, R6, 0x8, R12 ;  /* 0x00000008061c7825 */ /* 0x001fc800078e020c */
[----:B--2---:R-:W-:Y:S02]  /*0550*/  IMAD.WIDE R6, R7, 0x8, R12 ;  /* 0x0000000807067825 */ /* 0x004fe400078e020c */
[----:B------:R-:W2:Y:S01]  /*0560*/  LDG.E.64 R28, desc[UR4][R28.64] ;  /* 0x000000041c1c7981 */ /* 0x000ea2000c1e1b00 */
[----:B------:R-:W-:-:S03]  /*0570*/  DFMA R16, R8, R16, R18 ;  /* 0x000000100810722b */ /* 0x000fc60000000012 */
[----:B------:R-:W2:Y:S01]  /*0580*/  LDG.E.64 R6, desc[UR4][R6.64] ;  /* 0x0000000406067981 */ /* 0x000ea2000c1e1b00 */
[----:B------:R-:W-:-:S06]  /*0590*/  IMAD.WIDE R18, R25, 0x8, R12 ;  /* 0x0000000819127825 */ /* 0x000fcc00078e020c */
[----:B------:R-:W2:Y:S01]  /*05a0*/  LDG.E.64 R18, desc[UR4][R18.64] ;  /* 0x0000000412127981 */ /* 0x000ea2000c1e1b00 */
[----:B------:R-:W-:-:S05]  /*05b0*/  IMAD.WIDE R12, R27, 0x8, R12 ;  /* 0x000000081b0c7825 */ /* 0x000fca00078e020c */
[----:B------:R-:W2:Y:S01]  /*05c0*/  LDG.E.64 R24, desc[UR4][R12.64] ;  /* 0x000000040c187981 */ /* 0x000ea2000c1e1b00 */
[----:B---3--:R-:W-:-:S08]  /*05d0*/  DFMA R14, R8, R14, R16 ;  /* 0x0000000e080e722b */ /* 0x008fd00000000010 */
[----:B----4-:R-:W-:-:S08]  /*05e0*/  DFMA R14, R8, R22, R14 ;  /* 0x00000016080e722b */ /* 0x010fd0000000000e */
[----:B------:R-:W-:Y:S01]  /*05f0*/  DFMA R14, R8, R20, R14 ;  /* 0x00000014080e722b */ /* 0x000fe2000000000e */
[----:B------:R-:W-:-:S04]  /*0600*/  IADD3 R2, PT, PT, R2, 0x10, RZ ;  /* 0x0000001002027810 */ /* 0x000fc80007ffe0ff */
[----:B------:R-:W-:Y:S02]  /*0610*/  ISETP.NE.AND P1, PT, R2, RZ, PT ;  /* 0x000000ff0200720c */ /* 0x000fe40003f25270 */
[----:B------:R-:W-:Y:S01]  /*0620*/  IADD3 R0, PT, PT, R0, 0x10, RZ ;  /* 0x0000001000007810 */ /* 0x000fe20007ffe0ff */
[----:B--2---:R-:W-:-:S08]  /*0630*/  DFMA R14, R8, R28, R14 ;  /* 0x0000001c080e722b */ /* 0x004fd0000000000e */
[----:B------:R-:W-:-:S08]  /*0640*/  DFMA R14, R8, R6, R14 ;  /* 0x00000006080e722b */ /* 0x000fd0000000000e */
[----:B------:R-:W-:-:S08]  /*0650*/  DFMA R14, R8, R18, R14 ;  /* 0x00000012080e722b */ /* 0x000fd0000000000e */
[----:B------:R-:W-:Y:S01]  /*0660*/  DFMA R24, R8, R24, R14 ;  /* 0x000000180818722b */ /* 0x000fe2000000000e */
[----:B------:R-:W-:Y:S10]  /*0670*/  @P1 BRA `(.L_x_38) ;  /* 0xfffffff800e81947 */ /* 0x000ff4000383ffff */
.L_x_37:
[----:B------:R-:W-:Y:S05]  /*0680*/  BSYNC.RECONVERGENT B1 ;  /* 0x0000000000017941 */ /* 0x000fea0003800200 */
.L_x_36:
        /* <DEDUP_REMOVED lines=13> */
[----:B------:R-:W4:Y:S04]  /*0760*/  LDG.E R17, desc[UR4][R26.64+0x10] ;  /* 0x000010041a117981 */ /* 0x000f28000c1e1900 */
[----:B------:R-:W4:Y:S04]  /*0770*/  LDG.E R19, desc[UR4][R26.64+0x14] ;  /* 0x000014041a137981 */ /* 0x000f28000c1e1900 */
[----:B------:R-:W4:Y:S04]  /*0780*/  LDG.E R21, desc[UR4][R26.64+0x18] ;  /* 0x000018041a157981 */ /* 0x000f28000c1e1900 */
[----:B------:R-:W4:Y:S01]  /*0790*/  LDG.E R23, desc[UR4][R26.64+0x1c] ;  /* 0x00001c041a177981 */ /* 0x000f22000c1e1900 */
[----:B-1----:R-:W-:-:S04]  /*07a0*/  IMAD.WIDE R6, R7, 0x8, R4 ;  /* 0x0000000807067825 */ /* 0x002fc800078e0204 */
[--C-:B--2---:R-:W-:Y:S02]  /*07b0*/  IMAD.WIDE R10, R11, 0x8, R4.reuse ;  /* 0x000000080b0a7825 */ /* 0x104fe400078e0204 */
[----:B------:R-:W2:Y:S02]  /*07c0*/  LDG.E.64 R6, desc[UR4][R6.64] ;  /* 0x0000000406067981 */ /* 0x000ea4000c1e1b00 */
[--C-:B---3--:R-:W-:Y:S02]  /*07d0*/  IMAD.WIDE R12, R13, 0x8, R4.reuse ;  /* 0x000000080d0c7825 */ /* 0x108fe400078e0204 */
[----:B------:R-:W3:Y:S02]  /*07e0*/  LDG.E.64 R10, desc[UR4][R10.64] ;  /* 0x000000040a0a7981 */ /* 0x000ee4000c1e1b00 */
[--C-:B----4-:R-:W-:Y:S02]  /*07f0*/  IMAD.WIDE R14, R15, 0x8, R4.reuse ;  /* 0x000000080f0e7825 */ /* 0x110fe400078e0204 */
[----:B------:R-:W4:Y:S02]  /*0800*/  LDG.E.64 R12, desc[UR4][R12.64] ;  /* 0x000000040c0c7981 */ /* 0x000f24000c1e1b00 */
[----:B------:R-:W-:-:S02]  /*0810*/  IMAD.WIDE R16, R17, 0x8, R4 ;  /* 0x0000000811107825 */ /* 0x000fc400078e0204 */
[----:B------:R-:W4:Y:S02]  /*0820*/  LDG.E.64 R14, desc[UR4][R14.64] ;  /* 0x000000040e0e7981 */ /* 0x000f24000c1e1b00 */
[--C-:B------:R-:W-:Y:S02]  /*0830*/  IMAD.WIDE R18, R19, 0x8, R4.reuse ;  /* 0x0000000813127825 */ /* 0x100fe400078e0204 */
[----:B------:R-:W4:Y:S02]  /*0840*/  LDG.E.64 R16, desc[UR4][R16.64] ;  /* 0x0000000410107981 */ /* 0x000f24000c1e1b00 */
[--C-:B------:R-:W-:Y:S02]  /*0850*/  IMAD.WIDE R20, R21, 0x8, R4.reuse ;  /* 0x0000000815147825 */ /* 0x100fe400078e0204 */
[----:B------:R-:W4:Y:S02]  /*0860*/  LDG.E.64 R18, desc[UR4][R18.64] ;  /* 0x0000000412127981 */ /* 0x000f24000c1e1b00 */
[----:B------:R-:W-:-:S02]  /*0870*/  IMAD.WIDE R4, R23, 0x8, R4 ;  /* 0x0000000817047825 */ /* 0x000fc400078e0204 */
[----:B------:R-:W4:Y:S04]  /*0880*/  LDG.E.64 R20, desc[UR4][R20.64] ;  /* 0x0000000414147981 */ /* 0x000f28000c1e1b00 */
[----:B------:R-:W4:Y:S01]  /*0890*/  LDG.E.64 R4, desc[UR4][R4.64] ;  /* 0x0000000404047981 */ /* 0x000f22000c1e1b00 */
[----:B------:R-:W-:Y:S01]  /*08a0*/  IADD3 R0, PT, PT, R0, 0x8, RZ ;  /* 0x0000000800007810 */ /* 0x000fe20007ffe0ff */
[----:B--2--5:R-:W-:-:S08]  /*08b0*/  DFMA R6, R8, R6, R24 ;  /* 0x000000060806722b */ /* 0x024fd00000000018 */
[----:B---3--:R-:W-:-:S08]  /*08c0*/  DFMA R6, R8, R10, R6 ;  /* 0x0000000a0806722b */ /* 0x008fd00000000006 */
[----:B----4-:R-:W-:-:S08]  /*08d0*/  DFMA R6, R8, R12, R6 ;  /* 0x0000000c0806722b */ /* 0x010fd00000000006 */
[----:B------:R-:W-:-:S08]  /*08e0*/  DFMA R6, R8, R14, R6 ;  /* 0x0000000e0806722b */ /* 0x000fd00000000006 */
[----:B------:R-:W-:-:S08]  /*08f0*/  DFMA R6, R8, R16, R6 ;  /* 0x000000100806722b */ /* 0x000fd00000000006 */
[----:B------:R-:W-:-:S08]  /*0900*/  DFMA R6, R8, R18, R6 ;  /* 0x000000120806722b */ /* 0x000fd00000000006 */
[----:B------:R-:W-:-:S08]  /*0910*/  DFMA R6, R8, R20, R6 ;  /* 0x000000140806722b */ /* 0x000fd00000000006 */
[----:B------:R-:W-:-:S11]  /*0920*/  DFMA R24, R8, R4, R6 ;  /* 0x000000040818722b */ /* 0x000fd60000000006 */
.L_x_40:
[----:B------:R-:W-:Y:S05]  /*0930*/  BSYNC.RECONVERGENT B1 ;  /* 0x0000000000017941 */ /* 0x000fea0003800200 */
.L_x_39:
        /* <DEDUP_REMOVED lines=20> */
[----:B------:R-:W4:Y:S01]  /*0a80*/  LDG.E.64 R4, desc[UR4][R4.64] ;  /* 0x0000000404047981 */ /* 0x000f22000c1e1b00 */
[----:B------:R-:W-:Y:S01]  /*0a90*/  IADD3 R0, PT, PT, R0, 0x4, RZ ;  /* 0x0000000400007810 */ /* 0x000fe20007ffe0ff */
[----:B--2--5:R-:W-:-:S08]  /*0aa0*/  DFMA R24, R8, R6, R24 ;  /* 0x000000060818722b */ /* 0x024fd00000000018 */
[----:B---3--:R-:W-:-:S08]  /*0ab0*/  DFMA R24, R8, R12, R24 ;  /* 0x0000000c0818722b */ /* 0x008fd00000000018 */
[----:B----4-:R-:W-:-:S08]  /*0ac0*/  DFMA R24, R8, R14, R24 ;  /* 0x0000000e0818722b */ /* 0x010fd00000000018 */
[----:B------:R-:W-:-:S11]  /*0ad0*/  DFMA R24, R8, R4, R24 ;  /* 0x000000040818722b */ /* 0x000fd60000000018 */
.L_x_42:
[----:B------:R-:W-:Y:S05]  /*0ae0*/  BSYNC.RECONVERGENT B1 ;  /* 0x0000000000017941 */ /* 0x000fea0003800200 */
.L_x_41:
[----:B------:R-:W-:Y:S05]  /*0af0*/  @!P1 BRA `(.L_x_35) ;  /* 0x0000000000309947 */ /* 0x000fea0003800000 */
[----:B------:R-:W0:Y:S01]  /*0b00*/  LDC.64 R10, c[0x0][0x398] ;  /* 0x0000e600ff0a7b82 */ /* 0x000e220000000a00 */
[----:B------:R-:W-:-:S07]  /*0b10*/  IADD3 R12, PT, PT, -R3, RZ, RZ ;  /* 0x000000ff030c7210 */ /* 0x000fce0007ffe1ff */
[----:B------:R-:W1:Y:S02]  /*0b20*/  LDC.64 R6, c[0x0][0x388] ;  /* 0x0000e200ff067b82 */ /* 0x000e640000000a00 */
.L_x_43:
[----:B-1----:R-:W-:-:S06]  /*0b30*/  IMAD.WIDE R2, R0, 0x4, R6 ;  /* 0x0000000400027825 */ /* 0x002fcc00078e0206 */
[----:B------:R-:W0:Y:S01]  /*0b40*/  LDG.E R3, desc[UR4][R2.64] ;  /* 0x0000000402037981 */ /* 0x000e22000c1e1900 */
[----:B------:R-:W-:-:S04]  /*0b50*/  IADD3 R12, PT, PT, R12, 0x1, RZ ;  /* 0x000000010c0c7810 */ /* 0x000fc80007ffe0ff */
[----:B------:R-:W-:Y:S01]  /*0b60*/  ISETP.NE.AND P0, PT, R12, RZ, PT ;  /* 0x000000ff0c00720c */ /* 0x000fe20003f05270 */
[----:B0-----:R-:W-:-:S06]  /*0b70*/  IMAD.WIDE R4, R3, 0x8, R10 ;  /* 0x0000000803047825 */ /* 0x001fcc00078e020a */
[----:B------:R-:W2:Y:S01]  /*0b80*/  LDG.E.64 R4, desc[UR4][R4.64] ;  /* 0x0000000404047981 */ /* 0x000ea2000c1e1b00 */
[----:B------:R-:W-:Y:S01]  /*0b90*/  IADD3 R0, PT, PT, R0, 0x1, RZ ;  /* 0x0000000100007810 */ /* 0x000fe20007ffe0ff */
[----:B--2--5:R-:W-:-:S04]  /*0ba0*/  DFMA R24, R8, R4, R24 ;  /* 0x000000040818722b */ /* 0x024fc80000000018 */
[----:B------:R-:W-:Y:S07]  /*0bb0*/  @P0 BRA `(.L_x_43) ;  /* 0xfffffffc00dc0947 */ /* 0x000fee000383ffff */
.L_x_35:
[----:B------:R-:W-:Y:S05]  /*0bc0*/  BSYNC.RECONVERGENT B0 ;  /* 0x0000000000007941 */ /* 0x000fea0003800200 */
.L_x_34:
[----:B------:R-:W0:Y:S02]  /*0bd0*/  LDC.64 R2, c[0x0][0x3a0] ;  /* 0x0000e800ff027b82 */ /* 0x000e240000000a00 */
[----:B0-----:R-:W2:Y:S01]  /*0be0*/  LDG.E.64 R4, desc[UR4][R2.64] ;  /* 0x0000000402047981 */ /* 0x001ea2000c1e1b00 */
[----:B------:R-:W-:-:S08]  /*0bf0*/  DADD R24, -R24, 1 ;  /* 0x3ff0000018187429 */ /* 0x000fd00000000100 */
[----:B--2---:R-:W-:-:S14]  /*0c00*/  DSETP.GT.AND P0, PT, |R24|, R4, PT ;  /* 0x000000041800722a */ /* 0x004fdc0003f04200 */
[----:B------:R-:W-:Y:S05]  /*0c10*/  @!P0 EXIT ;  /* 0x000000000000894d */ /* 0x000fea0003800000 */
[----:B------:R-:W-:-:S07]  /*0c20*/  DADD R4, -RZ, |R24| ;  /* 0x00000000ff047229 */ /* 0x000fce0000000518 */
[----:B------:R-:W-:Y:S01]  /*0c30*/  STG.E.64 desc[UR4][R2.64], R4 ;  /* 0x0000000402007986 */ /* 0x000fe2000c101b04 */
[----:B------:R-:W-:Y:S05]  /*0c40*/  EXIT ;  /* 0x000000000000794d */ /* 0x000fea0003800000 */
.L_x_44:
        /* <DEDUP_REMOVED lines=11> */
.L_x_49:


//--------------------- .nv.shared.reserved.0     --------------------------
	.section	.nv.shared.reserved.0,"aw",@nobits
	.weak		__nv_reservedSMEM_offset_0_alias
	.size		__nv_reservedSMEM_offset_0_alias, 0, 64
	.other		__nv_reservedSMEM_offset_0_alias,@"STO_CUDA_RESERVED_SHARED STV_DEFAULT"
__nv_reservedSMEM_offset_0_alias:
	.zero		0
	.zero		64


//--------------------- .nv.constant0._Z9scaleskCVPiS_PdS0_i --------------------------
	.section	.nv.constant0._Z9scaleskCVPiS_PdS0_i,"a",@progbits
	.sectionflags	@""
	.align	4
.nv.constant0._Z9scaleskCVPiS_PdS0_i:
	.zero		932


//--------------------- .nv.constant0._Z9scaleskRVPiS_PdS0_i --------------------------
	.section	.nv.constant0._Z9scaleskRVPiS_PdS0_i,"a",@progbits
	.sectionflags	@""
	.align	4
.nv.constant0._Z9scaleskRVPiS_PdS0_i:
	.zero		932


//--------------------- .nv.constant0._Z14calculateErrorPiS_PdS0_S0_i --------------------------
	.section	.nv.constant0._Z14calculateErrorPiS_PdS0_S0_i,"a",@progbits
	.sectionflags	@""
	.align	4
.nv.constant0._Z14calculateErrorPiS_PdS0_S0_i:
	.zero		940


//--------------------- SYMBOLS --------------------------

	.type		.nv.reservedSmem.offset0,@object
	.size		.nv.reservedSmem.offset0,0x4
